//
// Generated by NVIDIA NVVM Compiler
//
// Compiler Build ID: CL-36424714
// Cuda compilation tools, release 13.0, V13.0.88
// Based on NVVM 20.0.0
//

.version 9.0
.target sm_100
.address_size 64

	// .globl	_Z29betweenness_centrality_kernelPfiiPKiS1_PiS2_S2_S2_PyS2_S_S2_
// _ZZ29betweenness_centrality_kernelPfiiPKiS1_PiS2_S2_S2_PyS2_S_S2_E5Q_row has been demoted
// _ZZ29betweenness_centrality_kernelPfiiPKiS1_PiS2_S2_S2_PyS2_S_S2_E6Q2_row has been demoted
// _ZZ29betweenness_centrality_kernelPfiiPKiS1_PiS2_S2_S2_PyS2_S_S2_E5S_row has been demoted
// _ZZ29betweenness_centrality_kernelPfiiPKiS1_PiS2_S2_S2_PyS2_S_S2_E13endpoints_row has been demoted
// _ZZ29betweenness_centrality_kernelPfiiPKiS1_PiS2_S2_S2_PyS2_S_S2_E1i has been demoted
// _ZZ29betweenness_centrality_kernelPfiiPKiS1_PiS2_S2_S2_PyS2_S_S2_E3ind has been demoted
// _ZZ29betweenness_centrality_kernelPfiiPKiS1_PiS2_S2_S2_PyS2_S_S2_E5Q_len has been demoted
// _ZZ29betweenness_centrality_kernelPfiiPKiS1_PiS2_S2_S2_PyS2_S_S2_E6Q2_len has been demoted
// _ZZ29betweenness_centrality_kernelPfiiPKiS1_PiS2_S2_S2_PyS2_S_S2_E5S_len has been demoted
// _ZZ29betweenness_centrality_kernelPfiiPKiS1_PiS2_S2_S2_PyS2_S_S2_E13current_depth has been demoted
// _ZZ29betweenness_centrality_kernelPfiiPKiS1_PiS2_S2_S2_PyS2_S_S2_E13endpoints_len has been demoted
// _ZZ29betweenness_centrality_kernelPfiiPKiS1_PiS2_S2_S2_PyS2_S_S2_E10next_index has been demoted

.visible .entry _Z29betweenness_centrality_kernelPfiiPKiS1_PiS2_S2_S2_PyS2_S_S2_(
	.param .u64 .ptr .align 1 _Z29betweenness_centrality_kernelPfiiPKiS1_PiS2_S2_S2_PyS2_S_S2__param_0,
	.param .u32 _Z29betweenness_centrality_kernelPfiiPKiS1_PiS2_S2_S2_PyS2_S_S2__param_1,
	.param .u32 _Z29betweenness_centrality_kernelPfiiPKiS1_PiS2_S2_S2_PyS2_S_S2__param_2,
	.param .u64 .ptr .align 1 _Z29betweenness_centrality_kernelPfiiPKiS1_PiS2_S2_S2_PyS2_S_S2__param_3,
	.param .u64 .ptr .align 1 _Z29betweenness_centrality_kernelPfiiPKiS1_PiS2_S2_S2_PyS2_S_S2__param_4,
	.param .u64 .ptr .align 1 _Z29betweenness_centrality_kernelPfiiPKiS1_PiS2_S2_S2_PyS2_S_S2__param_5,
	.param .u64 .ptr .align 1 _Z29betweenness_centrality_kernelPfiiPKiS1_PiS2_S2_S2_PyS2_S_S2__param_6,
	.param .u64 .ptr .align 1 _Z29betweenness_centrality_kernelPfiiPKiS1_PiS2_S2_S2_PyS2_S_S2__param_7,
	.param .u64 .ptr .align 1 _Z29betweenness_centrality_kernelPfiiPKiS1_PiS2_S2_S2_PyS2_S_S2__param_8,
	.param .u64 .ptr .align 1 _Z29betweenness_centrality_kernelPfiiPKiS1_PiS2_S2_S2_PyS2_S_S2__param_9,
	.param .u64 .ptr .align 1 _Z29betweenness_centrality_kernelPfiiPKiS1_PiS2_S2_S2_PyS2_S_S2__param_10,
	.param .u64 .ptr .align 1 _Z29betweenness_centrality_kernelPfiiPKiS1_PiS2_S2_S2_PyS2_S_S2__param_11,
	.param .u64 .ptr .align 1 _Z29betweenness_centrality_kernelPfiiPKiS1_PiS2_S2_S2_PyS2_S_S2__param_12
)
{
	.reg .pred 	%p<52>;
	.reg .b32 	%r<141>;
	.reg .b32 	%f<129>;
	.reg .b64 	%rd<220>;
	// demoted variable
	.shared .align 8 .u64 _ZZ29betweenness_centrality_kernelPfiiPKiS1_PiS2_S2_S2_PyS2_S_S2_E5Q_row;
	// demoted variable
	.shared .align 8 .u64 _ZZ29betweenness_centrality_kernelPfiiPKiS1_PiS2_S2_S2_PyS2_S_S2_E6Q2_row;
	// demoted variable
	.shared .align 8 .u64 _ZZ29betweenness_centrality_kernelPfiiPKiS1_PiS2_S2_S2_PyS2_S_S2_E5S_row;
	// demoted variable
	.shared .align 8 .u64 _ZZ29betweenness_centrality_kernelPfiiPKiS1_PiS2_S2_S2_PyS2_S_S2_E13endpoints_row;
	// demoted variable
	.shared .align 4 .u32 _ZZ29betweenness_centrality_kernelPfiiPKiS1_PiS2_S2_S2_PyS2_S_S2_E1i;
	// demoted variable
	.shared .align 4 .u32 _ZZ29betweenness_centrality_kernelPfiiPKiS1_PiS2_S2_S2_PyS2_S_S2_E3ind;
	// demoted variable
	.shared .align 4 .u32 _ZZ29betweenness_centrality_kernelPfiiPKiS1_PiS2_S2_S2_PyS2_S_S2_E5Q_len;
	// demoted variable
	.shared .align 4 .u32 _ZZ29betweenness_centrality_kernelPfiiPKiS1_PiS2_S2_S2_PyS2_S_S2_E6Q2_len;
	// demoted variable
	.shared .align 4 .u32 _ZZ29betweenness_centrality_kernelPfiiPKiS1_PiS2_S2_S2_PyS2_S_S2_E5S_len;
	// demoted variable
	.shared .align 4 .u32 _ZZ29betweenness_centrality_kernelPfiiPKiS1_PiS2_S2_S2_PyS2_S_S2_E13current_depth;
	// demoted variable
	.shared .align 4 .u32 _ZZ29betweenness_centrality_kernelPfiiPKiS1_PiS2_S2_S2_PyS2_S_S2_E13endpoints_len;
	// demoted variable
	.shared .align 4 .u32 _ZZ29betweenness_centrality_kernelPfiiPKiS1_PiS2_S2_S2_PyS2_S_S2_E10next_index;
	ld.param.u64 	%rd26, [_Z29betweenness_centrality_kernelPfiiPKiS1_PiS2_S2_S2_PyS2_S_S2__param_0];
	ld.param.u32 	%r61, [_Z29betweenness_centrality_kernelPfiiPKiS1_PiS2_S2_S2_PyS2_S_S2__param_1];
	ld.param.u64 	%rd27, [_Z29betweenness_centrality_kernelPfiiPKiS1_PiS2_S2_S2_PyS2_S_S2__param_3];
	ld.param.u64 	%rd28, [_Z29betweenness_centrality_kernelPfiiPKiS1_PiS2_S2_S2_PyS2_S_S2__param_4];
	ld.param.u64 	%rd29, [_Z29betweenness_centrality_kernelPfiiPKiS1_PiS2_S2_S2_PyS2_S_S2__param_9];
	ld.param.u64 	%rd30, [_Z29betweenness_centrality_kernelPfiiPKiS1_PiS2_S2_S2_PyS2_S_S2__param_10];
	ld.param.u64 	%rd31, [_Z29betweenness_centrality_kernelPfiiPKiS1_PiS2_S2_S2_PyS2_S_S2__param_11];
	ld.param.u64 	%rd32, [_Z29betweenness_centrality_kernelPfiiPKiS1_PiS2_S2_S2_PyS2_S_S2__param_12];
	cvta.to.global.u64 	%rd1, %rd28;
	cvta.to.global.u64 	%rd2, %rd27;
	cvta.to.global.u64 	%rd33, %rd29;
	cvta.to.global.u64 	%rd3, %rd26;
	cvta.to.global.u64 	%rd4, %rd31;
	cvta.to.global.u64 	%rd5, %rd32;
	cvta.to.global.u64 	%rd6, %rd30;
	mov.u32 	%r1, %ctaid.x;
	cvt.s64.s32 	%rd34, %r61;
	mov.u32 	%r62, %nctaid.x;
	mul.wide.u32 	%rd35, %r62, %r1;
	mul.lo.s64 	%rd36, %rd35, %rd34;
	shl.b64 	%rd37, %rd36, 3;
	add.s64 	%rd7, %rd33, %rd37;
	shl.b64 	%rd8, %rd36, 2;
	mov.u32 	%r2, %tid.x;
	setp.ne.s32 	%p1, %r2, 0;
	@%p1 bra 	$L__BB0_2;
	ld.param.u64 	%rd219, [_Z29betweenness_centrality_kernelPfiiPKiS1_PiS2_S2_S2_PyS2_S_S2__param_8];
	ld.param.u64 	%rd218, [_Z29betweenness_centrality_kernelPfiiPKiS1_PiS2_S2_S2_PyS2_S_S2__param_7];
	ld.param.u64 	%rd217, [_Z29betweenness_centrality_kernelPfiiPKiS1_PiS2_S2_S2_PyS2_S_S2__param_6];
	ld.param.u64 	%rd216, [_Z29betweenness_centrality_kernelPfiiPKiS1_PiS2_S2_S2_PyS2_S_S2__param_5];
	st.shared.u32 	[_ZZ29betweenness_centrality_kernelPfiiPKiS1_PiS2_S2_S2_PyS2_S_S2_E3ind], %r1;
	st.shared.u32 	[_ZZ29betweenness_centrality_kernelPfiiPKiS1_PiS2_S2_S2_PyS2_S_S2_E1i], %r1;
	add.s64 	%rd38, %rd216, %rd8;
	st.shared.u64 	[_ZZ29betweenness_centrality_kernelPfiiPKiS1_PiS2_S2_S2_PyS2_S_S2_E5Q_row], %rd38;
	add.s64 	%rd39, %rd217, %rd8;
	st.shared.u64 	[_ZZ29betweenness_centrality_kernelPfiiPKiS1_PiS2_S2_S2_PyS2_S_S2_E6Q2_row], %rd39;
	add.s64 	%rd40, %rd218, %rd8;
	st.shared.u64 	[_ZZ29betweenness_centrality_kernelPfiiPKiS1_PiS2_S2_S2_PyS2_S_S2_E5S_row], %rd40;
	add.s64 	%rd41, %rd219, %rd8;
	st.shared.u64 	[_ZZ29betweenness_centrality_kernelPfiiPKiS1_PiS2_S2_S2_PyS2_S_S2_E13endpoints_row], %rd41;
$L__BB0_2:
	bar.sync 	0;
	ld.shared.u32 	%r63, [_ZZ29betweenness_centrality_kernelPfiiPKiS1_PiS2_S2_S2_PyS2_S_S2_E3ind];
	setp.ge.s32 	%p2, %r63, %r61;
	@%p2 bra 	$L__BB0_41;
	add.s64 	%rd9, %rd4, %rd8;
	add.s64 	%rd10, %rd6, %rd8;
	mov.u32 	%r3, %ntid.x;
$L__BB0_4:
	setp.ge.s32 	%p3, %r2, %r61;
	@%p3 bra 	$L__BB0_10;
	ld.shared.u32 	%r4, [_ZZ29betweenness_centrality_kernelPfiiPKiS1_PiS2_S2_S2_PyS2_S_S2_E1i];
	mul.wide.s32 	%rd42, %r4, 4;
	add.s64 	%rd11, %rd10, %rd42;
	mul.wide.s32 	%rd43, %r4, 8;
	add.s64 	%rd12, %rd7, %rd43;
	mov.u32 	%r127, %r2;
$L__BB0_6:
	setp.ne.s32 	%p4, %r127, %r4;
	@%p4 bra 	$L__BB0_8;
	mov.b32 	%r65, 0;
	st.global.u32 	[%rd11], %r65;
	mov.b64 	%rd49, 1;
	st.global.u64 	[%rd12], %rd49;
	bra.uni 	$L__BB0_9;
$L__BB0_8:
	mul.wide.s32 	%rd44, %r127, 4;
	add.s64 	%rd45, %rd10, %rd44;
	mov.b32 	%r64, 2147483647;
	st.global.u32 	[%rd45], %r64;
	mul.wide.s32 	%rd46, %r127, 8;
	add.s64 	%rd47, %rd7, %rd46;
	mov.b64 	%rd48, 0;
	st.global.u64 	[%rd47], %rd48;
$L__BB0_9:
	mul.wide.s32 	%rd50, %r127, 4;
	add.s64 	%rd51, %rd9, %rd50;
	mov.b32 	%r66, 0;
	st.global.u32 	[%rd51], %r66;
	add.s32 	%r127, %r127, %r3;
	setp.lt.s32 	%p5, %r127, %r61;
	@%p5 bra 	$L__BB0_6;
$L__BB0_10:
	setp.ne.s32 	%p6, %r2, 0;
	@%p6 bra 	$L__BB0_12;
	ld.shared.u32 	%r67, [_ZZ29betweenness_centrality_kernelPfiiPKiS1_PiS2_S2_S2_PyS2_S_S2_E1i];
	ld.shared.u64 	%rd52, [_ZZ29betweenness_centrality_kernelPfiiPKiS1_PiS2_S2_S2_PyS2_S_S2_E5Q_row];
	st.u32 	[%rd52], %r67;
	mov.b32 	%r68, 1;
	st.shared.u32 	[_ZZ29betweenness_centrality_kernelPfiiPKiS1_PiS2_S2_S2_PyS2_S_S2_E5Q_len], %r68;
	mov.b32 	%r69, 0;
	st.shared.u32 	[_ZZ29betweenness_centrality_kernelPfiiPKiS1_PiS2_S2_S2_PyS2_S_S2_E6Q2_len], %r69;
	ld.shared.u64 	%rd53, [_ZZ29betweenness_centrality_kernelPfiiPKiS1_PiS2_S2_S2_PyS2_S_S2_E5S_row];
	st.u32 	[%rd53], %r67;
	st.shared.u32 	[_ZZ29betweenness_centrality_kernelPfiiPKiS1_PiS2_S2_S2_PyS2_S_S2_E5S_len], %r68;
	ld.shared.u64 	%rd54, [_ZZ29betweenness_centrality_kernelPfiiPKiS1_PiS2_S2_S2_PyS2_S_S2_E13endpoints_row];
	st.u32 	[%rd54], %r69;
	ld.shared.u64 	%rd55, [_ZZ29betweenness_centrality_kernelPfiiPKiS1_PiS2_S2_S2_PyS2_S_S2_E13endpoints_row];
	st.u32 	[%rd55+4], %r68;
	mov.b32 	%r70, 2;
	st.shared.u32 	[_ZZ29betweenness_centrality_kernelPfiiPKiS1_PiS2_S2_S2_PyS2_S_S2_E13endpoints_len], %r70;
	st.shared.u32 	[_ZZ29betweenness_centrality_kernelPfiiPKiS1_PiS2_S2_S2_PyS2_S_S2_E13current_depth], %r69;
$L__BB0_12:
	bar.sync 	0;
$L__BB0_13:
	setp.ne.s32 	%p7, %r2, 0;
	@%p7 bra 	$L__BB0_15;
	st.shared.u32 	[_ZZ29betweenness_centrality_kernelPfiiPKiS1_PiS2_S2_S2_PyS2_S_S2_E10next_index], %r3;
$L__BB0_15:
	bar.sync 	0;
	ld.shared.u32 	%r131, [_ZZ29betweenness_centrality_kernelPfiiPKiS1_PiS2_S2_S2_PyS2_S_S2_E5Q_len];
	setp.ge.s32 	%p8, %r2, %r131;
	@%p8 bra 	$L__BB0_26;
	mov.u32 	%r129, %r2;
$L__BB0_17:
	ld.shared.u64 	%rd56, [_ZZ29betweenness_centrality_kernelPfiiPKiS1_PiS2_S2_S2_PyS2_S_S2_E5Q_row];
	mul.wide.s32 	%rd57, %r129, 4;
	add.s64 	%rd58, %rd56, %rd57;
	ld.u32 	%r10, [%rd58];
	mul.wide.s32 	%rd59, %r10, 4;
	add.s64 	%rd13, %rd2, %rd59;
	ld.global.u32 	%r130, [%rd13];
	ld.global.u32 	%r71, [%rd13+4];
	setp.ge.s32 	%p9, %r130, %r71;
	@%p9 bra 	$L__BB0_25;
	add.s64 	%rd14, %rd10, %rd59;
	mul.wide.s32 	%rd61, %r10, 8;
	add.s64 	%rd15, %rd7, %rd61;
$L__BB0_19:
	mul.wide.s32 	%rd62, %r130, 4;
	add.s64 	%rd63, %rd1, %rd62;
	ld.global.u32 	%r13, [%rd63];
	mul.wide.s32 	%rd64, %r13, 4;
	add.s64 	%rd16, %rd10, %rd64;
	ld.global.u32 	%r72, [%rd14];
	add.s32 	%r73, %r72, 1;
	atom.relaxed.global.cas.b32 	%r74, [%rd16], 2147483647, %r73;
	setp.ne.s32 	%p10, %r74, 2147483647;
	@%p10 bra 	$L__BB0_21;
	atom.shared.add.u32 	%r75, [_ZZ29betweenness_centrality_kernelPfiiPKiS1_PiS2_S2_S2_PyS2_S_S2_E6Q2_len], 1;
	ld.shared.u64 	%rd65, [_ZZ29betweenness_centrality_kernelPfiiPKiS1_PiS2_S2_S2_PyS2_S_S2_E6Q2_row];
	mul.wide.s32 	%rd66, %r75, 4;
	add.s64 	%rd67, %rd65, %rd66;
	st.u32 	[%rd67], %r13;
$L__BB0_21:
	ld.global.u32 	%r76, [%rd16];
	ld.global.u32 	%r77, [%rd14];
	add.s32 	%r78, %r77, 1;
	setp.ne.s32 	%p11, %r76, %r78;
	@%p11 bra 	$L__BB0_23;
	mul.wide.s32 	%rd68, %r13, 8;
	add.s64 	%rd69, %rd7, %rd68;
	ld.global.u64 	%rd70, [%rd15];
	atom.global.add.u64 	%rd71, [%rd69], %rd70;
$L__BB0_23:
	add.s32 	%r130, %r130, 1;
	ld.global.u32 	%r79, [%rd13+4];
	setp.lt.s32 	%p12, %r130, %r79;
	@%p12 bra 	$L__BB0_19;
	ld.shared.u32 	%r131, [_ZZ29betweenness_centrality_kernelPfiiPKiS1_PiS2_S2_S2_PyS2_S_S2_E5Q_len];
$L__BB0_25:
	atom.shared.add.u32 	%r129, [_ZZ29betweenness_centrality_kernelPfiiPKiS1_PiS2_S2_S2_PyS2_S_S2_E10next_index], 1;
	setp.lt.s32 	%p13, %r129, %r131;
	@%p13 bra 	$L__BB0_17;
$L__BB0_26:
	bar.sync 	0;
	ld.shared.u32 	%r18, [_ZZ29betweenness_centrality_kernelPfiiPKiS1_PiS2_S2_S2_PyS2_S_S2_E6Q2_len];
	setp.eq.s32 	%p14, %r18, 0;
	@%p14 bra 	$L__BB0_33;
	setp.ge.s32 	%p15, %r2, %r18;
	@%p15 bra 	$L__BB0_30;
	mov.u32 	%r132, %r2;
$L__BB0_29:
	ld.shared.u64 	%rd72, [_ZZ29betweenness_centrality_kernelPfiiPKiS1_PiS2_S2_S2_PyS2_S_S2_E6Q2_row];
	mul.wide.s32 	%rd73, %r132, 4;
	add.s64 	%rd74, %rd72, %rd73;
	ld.u32 	%r80, [%rd74];
	ld.shared.u64 	%rd75, [_ZZ29betweenness_centrality_kernelPfiiPKiS1_PiS2_S2_S2_PyS2_S_S2_E5Q_row];
	add.s64 	%rd76, %rd75, %rd73;
	st.u32 	[%rd76], %r80;
	ld.shared.u64 	%rd77, [_ZZ29betweenness_centrality_kernelPfiiPKiS1_PiS2_S2_S2_PyS2_S_S2_E6Q2_row];
	add.s64 	%rd78, %rd77, %rd73;
	ld.u32 	%r81, [%rd78];
	ld.shared.u64 	%rd79, [_ZZ29betweenness_centrality_kernelPfiiPKiS1_PiS2_S2_S2_PyS2_S_S2_E5S_row];
	ld.shared.u32 	%r82, [_ZZ29betweenness_centrality_kernelPfiiPKiS1_PiS2_S2_S2_PyS2_S_S2_E5S_len];
	add.s32 	%r83, %r82, %r132;
	mul.wide.s32 	%rd80, %r83, 4;
	add.s64 	%rd81, %rd79, %rd80;
	st.u32 	[%rd81], %r81;
	add.s32 	%r132, %r132, %r3;
	ld.shared.u32 	%r84, [_ZZ29betweenness_centrality_kernelPfiiPKiS1_PiS2_S2_S2_PyS2_S_S2_E6Q2_len];
	setp.lt.s32 	%p16, %r132, %r84;
	@%p16 bra 	$L__BB0_29;
$L__BB0_30:
	setp.ne.s32 	%p17, %r2, 0;
	bar.sync 	0;
	@%p17 bra 	$L__BB0_32;
	ld.shared.u64 	%rd82, [_ZZ29betweenness_centrality_kernelPfiiPKiS1_PiS2_S2_S2_PyS2_S_S2_E13endpoints_row];
	ld.shared.u32 	%r85, [_ZZ29betweenness_centrality_kernelPfiiPKiS1_PiS2_S2_S2_PyS2_S_S2_E13endpoints_len];
	mul.wide.s32 	%rd83, %r85, 4;
	add.s64 	%rd84, %rd82, %rd83;
	ld.u32 	%r86, [%rd84+-4];
	ld.shared.u32 	%r87, [_ZZ29betweenness_centrality_kernelPfiiPKiS1_PiS2_S2_S2_PyS2_S_S2_E6Q2_len];
	add.s32 	%r88, %r87, %r86;
	st.u32 	[%rd84], %r88;
	ld.shared.u32 	%r89, [_ZZ29betweenness_centrality_kernelPfiiPKiS1_PiS2_S2_S2_PyS2_S_S2_E13endpoints_len];
	add.s32 	%r90, %r89, 1;
	st.shared.u32 	[_ZZ29betweenness_centrality_kernelPfiiPKiS1_PiS2_S2_S2_PyS2_S_S2_E13endpoints_len], %r90;
	ld.shared.u32 	%r91, [_ZZ29betweenness_centrality_kernelPfiiPKiS1_PiS2_S2_S2_PyS2_S_S2_E6Q2_len];
	st.shared.u32 	[_ZZ29betweenness_centrality_kernelPfiiPKiS1_PiS2_S2_S2_PyS2_S_S2_E5Q_len], %r91;
	ld.shared.u32 	%r92, [_ZZ29betweenness_centrality_kernelPfiiPKiS1_PiS2_S2_S2_PyS2_S_S2_E5S_len];
	add.s32 	%r93, %r92, %r91;
	st.shared.u32 	[_ZZ29betweenness_centrality_kernelPfiiPKiS1_PiS2_S2_S2_PyS2_S_S2_E5S_len], %r93;
	mov.b32 	%r94, 0;
	st.shared.u32 	[_ZZ29betweenness_centrality_kernelPfiiPKiS1_PiS2_S2_S2_PyS2_S_S2_E6Q2_len], %r94;
$L__BB0_32:
	bar.sync 	0;
	bra.uni 	$L__BB0_13;
$L__BB0_33:
	setp.ne.s32 	%p18, %r2, 0;
	@%p18 bra 	$L__BB0_35;
	ld.shared.u64 	%rd85, [_ZZ29betweenness_centrality_kernelPfiiPKiS1_PiS2_S2_S2_PyS2_S_S2_E5S_row];
	ld.shared.u32 	%r95, [_ZZ29betweenness_centrality_kernelPfiiPKiS1_PiS2_S2_S2_PyS2_S_S2_E5S_len];
	mul.wide.s32 	%rd86, %r95, 4;
	add.s64 	%rd87, %rd85, %rd86;
	ld.u32 	%r96, [%rd87+-4];
	mul.wide.s32 	%rd88, %r96, 4;
	add.s64 	%rd89, %rd10, %rd88;
	ld.global.u32 	%r97, [%rd89];
	add.s32 	%r98, %r97, -1;
	st.shared.u32 	[_ZZ29betweenness_centrality_kernelPfiiPKiS1_PiS2_S2_S2_PyS2_S_S2_E13current_depth], %r98;
$L__BB0_35:
	bar.sync 	0;
	ld.shared.u32 	%r133, [_ZZ29betweenness_centrality_kernelPfiiPKiS1_PiS2_S2_S2_PyS2_S_S2_E13current_depth];
	setp.lt.s32 	%p19, %r133, 1;
	@%p19 bra 	$L__BB0_36;
	bra.uni 	$L__BB0_42;
$L__BB0_36:
	setp.ge.s32 	%p48, %r2, %r61;
	mov.u32 	%r140, %r2;
	@%p48 bra 	$L__BB0_38;
$L__BB0_37:
	mul.wide.s32 	%rd213, %r140, 4;
	add.s64 	%rd214, %rd3, %rd213;
	add.s64 	%rd215, %rd9, %rd213;
	ld.global.f32 	%f105, [%rd215];
	atom.global.add.f32 	%f106, [%rd214], %f105;
	add.s32 	%r140, %r140, %r3;
	setp.lt.s32 	%p49, %r140, %r61;
	@%p49 bra 	$L__BB0_37;
$L__BB0_38:
	setp.ne.s32 	%p50, %r2, 0;
	@%p50 bra 	$L__BB0_40;
	atom.global.add.u32 	%r125, [%rd5], 1;
	st.shared.u32 	[_ZZ29betweenness_centrality_kernelPfiiPKiS1_PiS2_S2_S2_PyS2_S_S2_E3ind], %r125;
	st.shared.u32 	[_ZZ29betweenness_centrality_kernelPfiiPKiS1_PiS2_S2_S2_PyS2_S_S2_E1i], %r125;
$L__BB0_40:
	bar.sync 	0;
	ld.shared.u32 	%r126, [_ZZ29betweenness_centrality_kernelPfiiPKiS1_PiS2_S2_S2_PyS2_S_S2_E3ind];
	setp.lt.s32 	%p51, %r126, %r61;
	@%p51 bra 	$L__BB0_4;
$L__BB0_41:
	ret;
$L__BB0_42:
	ld.shared.u64 	%rd90, [_ZZ29betweenness_centrality_kernelPfiiPKiS1_PiS2_S2_S2_PyS2_S_S2_E13endpoints_row];
	mul.wide.u32 	%rd91, %r133, 4;
	add.s64 	%rd17, %rd90, %rd91;
	ld.u32 	%r99, [%rd17];
	add.s32 	%r134, %r99, %r2;
	ld.u32 	%r100, [%rd17+4];
	setp.ge.s32 	%p20, %r134, %r100;
	@%p20 bra 	$L__BB0_86;
	ld.shared.u64 	%rd18, [_ZZ29betweenness_centrality_kernelPfiiPKiS1_PiS2_S2_S2_PyS2_S_S2_E5S_row];
$L__BB0_44:
	mul.wide.s32 	%rd92, %r134, 4;
	add.s64 	%rd93, %rd18, %rd92;
	ld.u32 	%r25, [%rd93];
	mul.wide.s32 	%rd94, %r25, 8;
	add.s64 	%rd95, %rd7, %rd94;
	ld.global.u64 	%rd96, [%rd95];
	cvt.rn.f32.u64 	%f1, %rd96;
	mul.wide.s32 	%rd97, %r25, 4;
	add.s64 	%rd98, %rd2, %rd97;
	ld.global.u32 	%r137, [%rd98];
	ld.global.u32 	%r27, [%rd98+4];
	setp.ge.s32 	%p21, %r137, %r27;
	mov.f32 	%f108, 0f00000000;
	@%p21 bra 	$L__BB0_85;
	add.s64 	%rd100, %rd10, %rd97;
	ld.global.u32 	%r101, [%rd100];
	add.s32 	%r28, %r101, 1;
	add.s32 	%r102, %r137, 1;
	max.s32 	%r103, %r27, %r102;
	sub.s32 	%r29, %r103, %r137;
	and.b32  	%r30, %r29, 7;
	sub.s32 	%r104, %r137, %r103;
	setp.gt.u32 	%p22, %r104, -8;
	mov.f32 	%f108, 0f00000000;
	@%p22 bra 	$L__BB0_64;
	and.b32  	%r31, %r29, -8;
	mov.b32 	%r136, 0;
	mov.f32 	%f108, 0f00000000;
$L__BB0_47:
	.pragma "nounroll";
	mul.wide.s32 	%rd101, %r137, 4;
	add.s64 	%rd19, %rd1, %rd101;
	ld.global.u32 	%r34, [%rd19];
	mul.wide.s32 	%rd102, %r34, 4;
	add.s64 	%rd103, %rd10, %rd102;
	ld.global.u32 	%r106, [%rd103];
	setp.ne.s32 	%p23, %r106, %r28;
	@%p23 bra 	$L__BB0_49;
	mul.wide.s32 	%rd104, %r34, 8;
	add.s64 	%rd105, %rd7, %rd104;
	ld.global.u64 	%rd106, [%rd105];
	cvt.rn.f32.u64 	%f43, %rd106;
	div.rn.f32 	%f44, %f1, %f43;
	mul.wide.s32 	%rd107, %r34, 4;
	add.s64 	%rd108, %rd9, %rd107;
	ld.global.f32 	%f45, [%rd108];
	add.f32 	%f46, %f45, 0f3F800000;
	fma.rn.f32 	%f108, %f44, %f46, %f108;
$L__BB0_49:
	ld.global.u32 	%r35, [%rd19+4];
	mul.wide.s32 	%rd109, %r35, 4;
	add.s64 	%rd110, %rd10, %rd109;
	ld.global.u32 	%r107, [%rd110];
	setp.ne.s32 	%p24, %r107, %r28;
	@%p24 bra 	$L__BB0_51;
	mul.wide.s32 	%rd111, %r35, 8;
	add.s64 	%rd112, %rd7, %rd111;
	ld.global.u64 	%rd113, [%rd112];
	cvt.rn.f32.u64 	%f47, %rd113;
	div.rn.f32 	%f48, %f1, %f47;
	mul.wide.s32 	%rd114, %r35, 4;
	add.s64 	%rd115, %rd9, %rd114;
	ld.global.f32 	%f49, [%rd115];
	add.f32 	%f50, %f49, 0f3F800000;
	fma.rn.f32 	%f108, %f48, %f50, %f108;
$L__BB0_51:
	ld.global.u32 	%r36, [%rd19+8];
	mul.wide.s32 	%rd116, %r36, 4;
	add.s64 	%rd117, %rd10, %rd116;
	ld.global.u32 	%r108, [%rd117];
	setp.ne.s32 	%p25, %r108, %r28;
	@%p25 bra 	$L__BB0_53;
	mul.wide.s32 	%rd118, %r36, 8;
	add.s64 	%rd119, %rd7, %rd118;
	ld.global.u64 	%rd120, [%rd119];
	cvt.rn.f32.u64 	%f51, %rd120;
	div.rn.f32 	%f52, %f1, %f51;
	mul.wide.s32 	%rd121, %r36, 4;
	add.s64 	%rd122, %rd9, %rd121;
	ld.global.f32 	%f53, [%rd122];
	add.f32 	%f54, %f53, 0f3F800000;
	fma.rn.f32 	%f108, %f52, %f54, %f108;
$L__BB0_53:
	ld.global.u32 	%r37, [%rd19+12];
	mul.wide.s32 	%rd123, %r37, 4;
	add.s64 	%rd124, %rd10, %rd123;
	ld.global.u32 	%r109, [%rd124];
	setp.ne.s32 	%p26, %r109, %r28;
	@%p26 bra 	$L__BB0_55;
	mul.wide.s32 	%rd125, %r37, 8;
	add.s64 	%rd126, %rd7, %rd125;
	ld.global.u64 	%rd127, [%rd126];
	cvt.rn.f32.u64 	%f55, %rd127;
	div.rn.f32 	%f56, %f1, %f55;
	mul.wide.s32 	%rd128, %r37, 4;
	add.s64 	%rd129, %rd9, %rd128;
	ld.global.f32 	%f57, [%rd129];
	add.f32 	%f58, %f57, 0f3F800000;
	fma.rn.f32 	%f108, %f56, %f58, %f108;
$L__BB0_55:
	ld.global.u32 	%r38, [%rd19+16];
	mul.wide.s32 	%rd130, %r38, 4;
	add.s64 	%rd131, %rd10, %rd130;
	ld.global.u32 	%r110, [%rd131];
	setp.ne.s32 	%p27, %r110, %r28;
	@%p27 bra 	$L__BB0_57;
	mul.wide.s32 	%rd132, %r38, 8;
	add.s64 	%rd133, %rd7, %rd132;
	ld.global.u64 	%rd134, [%rd133];
	cvt.rn.f32.u64 	%f59, %rd134;
	div.rn.f32 	%f60, %f1, %f59;
	mul.wide.s32 	%rd135, %r38, 4;
	add.s64 	%rd136, %rd9, %rd135;
	ld.global.f32 	%f61, [%rd136];
	add.f32 	%f62, %f61, 0f3F800000;
	fma.rn.f32 	%f108, %f60, %f62, %f108;
$L__BB0_57:
	ld.global.u32 	%r39, [%rd19+20];
	mul.wide.s32 	%rd137, %r39, 4;
	add.s64 	%rd138, %rd10, %rd137;
	ld.global.u32 	%r111, [%rd138];
	setp.ne.s32 	%p28, %r111, %r28;
	@%p28 bra 	$L__BB0_59;
	mul.wide.s32 	%rd139, %r39, 8;
	add.s64 	%rd140, %rd7, %rd139;
	ld.global.u64 	%rd141, [%rd140];
	cvt.rn.f32.u64 	%f63, %rd141;
	div.rn.f32 	%f64, %f1, %f63;
	mul.wide.s32 	%rd142, %r39, 4;
	add.s64 	%rd143, %rd9, %rd142;
	ld.global.f32 	%f65, [%rd143];
	add.f32 	%f66, %f65, 0f3F800000;
	fma.rn.f32 	%f108, %f64, %f66, %f108;
$L__BB0_59:
	ld.global.u32 	%r40, [%rd19+24];
	mul.wide.s32 	%rd144, %r40, 4;
	add.s64 	%rd145, %rd10, %rd144;
	ld.global.u32 	%r112, [%rd145];
	setp.ne.s32 	%p29, %r112, %r28;
	@%p29 bra 	$L__BB0_61;
	mul.wide.s32 	%rd146, %r40, 8;
	add.s64 	%rd147, %rd7, %rd146;
	ld.global.u64 	%rd148, [%rd147];
	cvt.rn.f32.u64 	%f67, %rd148;
	div.rn.f32 	%f68, %f1, %f67;
	mul.wide.s32 	%rd149, %r40, 4;
	add.s64 	%rd150, %rd9, %rd149;
	ld.global.f32 	%f69, [%rd150];
	add.f32 	%f70, %f69, 0f3F800000;
	fma.rn.f32 	%f108, %f68, %f70, %f108;
$L__BB0_61:
	ld.global.u32 	%r41, [%rd19+28];
	mul.wide.s32 	%rd151, %r41, 4;
	add.s64 	%rd152, %rd10, %rd151;
	ld.global.u32 	%r113, [%rd152];
	setp.ne.s32 	%p30, %r113, %r28;
	@%p30 bra 	$L__BB0_63;
	mul.wide.s32 	%rd153, %r41, 8;
	add.s64 	%rd154, %rd7, %rd153;
	ld.global.u64 	%rd155, [%rd154];
	cvt.rn.f32.u64 	%f71, %rd155;
	div.rn.f32 	%f72, %f1, %f71;
	mul.wide.s32 	%rd156, %r41, 4;
	add.s64 	%rd157, %rd9, %rd156;
	ld.global.f32 	%f73, [%rd157];
	add.f32 	%f74, %f73, 0f3F800000;
	fma.rn.f32 	%f108, %f72, %f74, %f108;
$L__BB0_63:
	add.s32 	%r137, %r137, 8;
	add.s32 	%r136, %r136, 8;
	setp.ne.s32 	%p31, %r136, %r31;
	@%p31 bra 	$L__BB0_47;
$L__BB0_64:
	setp.eq.s32 	%p32, %r30, 0;
	@%p32 bra 	$L__BB0_85;
	and.b32  	%r45, %r29, 3;
	setp.lt.u32 	%p33, %r30, 4;
	@%p33 bra 	$L__BB0_75;
	mul.wide.s32 	%rd158, %r137, 4;
	add.s64 	%rd20, %rd1, %rd158;
	ld.global.u32 	%r46, [%rd20];
	mul.wide.s32 	%rd159, %r46, 4;
	add.s64 	%rd160, %rd10, %rd159;
	ld.global.u32 	%r114, [%rd160];
	setp.ne.s32 	%p34, %r114, %r28;
	@%p34 bra 	$L__BB0_68;
	mul.wide.s32 	%rd161, %r46, 8;
	add.s64 	%rd162, %rd7, %rd161;
	ld.global.u64 	%rd163, [%rd162];
	cvt.rn.f32.u64 	%f76, %rd163;
	div.rn.f32 	%f77, %f1, %f76;
	mul.wide.s32 	%rd164, %r46, 4;
	add.s64 	%rd165, %rd9, %rd164;
	ld.global.f32 	%f78, [%rd165];
	add.f32 	%f79, %f78, 0f3F800000;
	fma.rn.f32 	%f108, %f77, %f79, %f108;
$L__BB0_68:
	ld.global.u32 	%r47, [%rd20+4];
	mul.wide.s32 	%rd166, %r47, 4;
	add.s64 	%rd167, %rd10, %rd166;
	ld.global.u32 	%r115, [%rd167];
	setp.ne.s32 	%p35, %r115, %r28;
	@%p35 bra 	$L__BB0_70;
	mul.wide.s32 	%rd168, %r47, 8;
	add.s64 	%rd169, %rd7, %rd168;
	ld.global.u64 	%rd170, [%rd169];
	cvt.rn.f32.u64 	%f80, %rd170;
	div.rn.f32 	%f81, %f1, %f80;
	mul.wide.s32 	%rd171, %r47, 4;
	add.s64 	%rd172, %rd9, %rd171;
	ld.global.f32 	%f82, [%rd172];
	add.f32 	%f83, %f82, 0f3F800000;
	fma.rn.f32 	%f108, %f81, %f83, %f108;
$L__BB0_70:
	ld.global.u32 	%r48, [%rd20+8];
	mul.wide.s32 	%rd173, %r48, 4;
	add.s64 	%rd174, %rd10, %rd173;
	ld.global.u32 	%r116, [%rd174];
	setp.ne.s32 	%p36, %r116, %r28;
	@%p36 bra 	$L__BB0_72;
	mul.wide.s32 	%rd175, %r48, 8;
	add.s64 	%rd176, %rd7, %rd175;
	ld.global.u64 	%rd177, [%rd176];
	cvt.rn.f32.u64 	%f84, %rd177;
	div.rn.f32 	%f85, %f1, %f84;
	mul.wide.s32 	%rd178, %r48, 4;
	add.s64 	%rd179, %rd9, %rd178;
	ld.global.f32 	%f86, [%rd179];
	add.f32 	%f87, %f86, 0f3F800000;
	fma.rn.f32 	%f108, %f85, %f87, %f108;
$L__BB0_72:
	ld.global.u32 	%r49, [%rd20+12];
	mul.wide.s32 	%rd180, %r49, 4;
	add.s64 	%rd181, %rd10, %rd180;
	ld.global.u32 	%r117, [%rd181];
	setp.ne.s32 	%p37, %r117, %r28;
	@%p37 bra 	$L__BB0_74;
	mul.wide.s32 	%rd182, %r49, 8;
	add.s64 	%rd183, %rd7, %rd182;
	ld.global.u64 	%rd184, [%rd183];
	cvt.rn.f32.u64 	%f88, %rd184;
	div.rn.f32 	%f89, %f1, %f88;
	mul.wide.s32 	%rd185, %r49, 4;
	add.s64 	%rd186, %rd9, %rd185;
	ld.global.f32 	%f90, [%rd186];
	add.f32 	%f91, %f90, 0f3F800000;
	fma.rn.f32 	%f108, %f89, %f91, %f108;
$L__BB0_74:
	add.s32 	%r137, %r137, 4;
$L__BB0_75:
	setp.eq.s32 	%p38, %r45, 0;
	@%p38 bra 	$L__BB0_85;
	setp.eq.s32 	%p39, %r45, 1;
	@%p39 bra 	$L__BB0_82;
	mul.wide.s32 	%rd187, %r137, 4;
	add.s64 	%rd21, %rd1, %rd187;
	ld.global.u32 	%r52, [%rd21];
	mul.wide.s32 	%rd188, %r52, 4;
	add.s64 	%rd189, %rd10, %rd188;
	ld.global.u32 	%r118, [%rd189];
	setp.ne.s32 	%p40, %r118, %r28;
	@%p40 bra 	$L__BB0_79;
	mul.wide.s32 	%rd190, %r52, 8;
	add.s64 	%rd191, %rd7, %rd190;
	ld.global.u64 	%rd192, [%rd191];
	cvt.rn.f32.u64 	%f93, %rd192;
	div.rn.f32 	%f94, %f1, %f93;
	mul.wide.s32 	%rd193, %r52, 4;
	add.s64 	%rd194, %rd9, %rd193;
	ld.global.f32 	%f95, [%rd194];
	add.f32 	%f96, %f95, 0f3F800000;
	fma.rn.f32 	%f108, %f94, %f96, %f108;
$L__BB0_79:
	ld.global.u32 	%r53, [%rd21+4];
	mul.wide.s32 	%rd195, %r53, 4;
	add.s64 	%rd196, %rd10, %rd195;
	ld.global.u32 	%r119, [%rd196];
	setp.ne.s32 	%p41, %r119, %r28;
	@%p41 bra 	$L__BB0_81;
	mul.wide.s32 	%rd197, %r53, 8;
	add.s64 	%rd198, %rd7, %rd197;
	ld.global.u64 	%rd199, [%rd198];
	cvt.rn.f32.u64 	%f97, %rd199;
	div.rn.f32 	%f98, %f1, %f97;
	mul.wide.s32 	%rd200, %r53, 4;
	add.s64 	%rd201, %rd9, %rd200;
	ld.global.f32 	%f99, [%rd201];
	add.f32 	%f100, %f99, 0f3F800000;
	fma.rn.f32 	%f108, %f98, %f100, %f108;
$L__BB0_81:
	add.s32 	%r137, %r137, 2;
$L__BB0_82:
	and.b32  	%r120, %r29, 1;
	setp.eq.b32 	%p42, %r120, 1;
	not.pred 	%p43, %p42;
	@%p43 bra 	$L__BB0_85;
	mul.wide.s32 	%rd202, %r137, 4;
	add.s64 	%rd203, %rd1, %rd202;
	ld.global.u32 	%r56, [%rd203];
	mul.wide.s32 	%rd204, %r56, 4;
	add.s64 	%rd205, %rd10, %rd204;
	ld.global.u32 	%r121, [%rd205];
	setp.ne.s32 	%p44, %r121, %r28;
	@%p44 bra 	$L__BB0_85;
	mul.wide.s32 	%rd206, %r56, 8;
	add.s64 	%rd207, %rd7, %rd206;
	ld.global.u64 	%rd208, [%rd207];
	cvt.rn.f32.u64 	%f101, %rd208;
	div.rn.f32 	%f102, %f1, %f101;
	add.s64 	%rd210, %rd9, %rd204;
	ld.global.f32 	%f103, [%rd210];
	add.f32 	%f104, %f103, 0f3F800000;
	fma.rn.f32 	%f108, %f102, %f104, %f108;
$L__BB0_85:
	mul.wide.s32 	%rd211, %r25, 4;
	add.s64 	%rd212, %rd9, %rd211;
	st.global.f32 	[%rd212], %f108;
	add.s32 	%r134, %r134, %r3;
	ld.u32 	%r122, [%rd17+4];
	setp.lt.s32 	%p45, %r134, %r122;
	@%p45 bra 	$L__BB0_44;
$L__BB0_86:
	setp.ne.s32 	%p46, %r2, 0;
	bar.sync 	0;
	@%p46 bra 	$L__BB0_88;
	ld.shared.u32 	%r123, [_ZZ29betweenness_centrality_kernelPfiiPKiS1_PiS2_S2_S2_PyS2_S_S2_E13current_depth];
	add.s32 	%r124, %r123, -1;
	st.shared.u32 	[_ZZ29betweenness_centrality_kernelPfiiPKiS1_PiS2_S2_S2_PyS2_S_S2_E13current_depth], %r124;
$L__BB0_88:
	bar.sync 	0;
	ld.shared.u32 	%r133, [_ZZ29betweenness_centrality_kernelPfiiPKiS1_PiS2_S2_S2_PyS2_S_S2_E13current_depth];
	setp.gt.s32 	%p47, %r133, 0;
	@%p47 bra 	$L__BB0_42;
	bra.uni 	$L__BB0_36;

}


// ===== COMPILED SASS (sm_100) =====

	.target	sm_100

	.elftype	@"ET_EXEC"


//--------------------- .note.nv.tkinfo           --------------------------
	.section	.note.nv.tkinfo,"",@"SHT_NOTE"
	.sectionflags	@"SHF_NOTE_NV_TKINFO"
	.tkinfo
        /*0018*/ 	.word	0x00000002
        /*0030*/ 	.string	""
        /*0030*/ 	.string	"ptxas"
        /*0030*/ 	.string	"Cuda compilation tools, release 13.0, V13.0.88"
        /*0030*/ 	.string	"Build cuda_13.0.r13.0/compiler.36424714_0"
        /*0030*/ 	.string	"-arch sm_100 -m 64 "



//--------------------- .note.nv.cuinfo           --------------------------
	.section	.note.nv.cuinfo,"",@"SHT_NOTE"
	.sectionflags	@"SHF_NOTE_NV_CUINFO"
        /*0018*/ 	.short	0x0002
        /*001a*/ 	.short	0x0064
        /*001c*/ 	.short	0x0082
	.zero		2


//--------------------- .nv.info                  --------------------------
	.section	.nv.info,"",@"SHT_CUDA_INFO"
	.align	4


	//----- nvinfo : EIATTR_REGCOUNT
	.align		4
        /*0000*/ 	.byte	0x04, 0x2f
        /*0002*/ 	.short	(.L_1 - .L_0)
	.align		4
.L_0:
        /*0004*/ 	.word	index@(_Z29betweenness_centrality_kernelPfiiPKiS1_PiS2_S2_S2_PyS2_S_S2_)
        /*0008*/ 	.word	0x00000026


	//----- nvinfo : EIATTR_FRAME_SIZE
	.align		4
.L_1:
        /*000c*/ 	.byte	0x04, 0x11
        /*000e*/ 	.short	(.L_3 - .L_2)
	.align		4
.L_2:
        /*0010*/ 	.word	index@($__internal_0_$__cuda_sm3x_div_rn_noftz_f32_slowpath)
        /*0014*/ 	.word	0x00000000


	//----- nvinfo : EIATTR_FRAME_SIZE
	.align		4
.L_3:
        /*0018*/ 	.byte	0x04, 0x11
        /*001a*/ 	.short	(.L_5 - .L_4)
	.align		4
.L_4:
        /*001c*/ 	.word	index@(_Z29betweenness_centrality_kernelPfiiPKiS1_PiS2_S2_S2_PyS2_S_S2_)
        /*0020*/ 	.word	0x00000000


	//----- nvinfo : EIATTR_MIN_STACK_SIZE
	.align		4
.L_5:
        /*0024*/ 	.byte	0x04, 0x12
        /*0026*/ 	.short	(.L_7 - .L_6)
	.align		4
.L_6:
        /*0028*/ 	.word	index@(_Z29betweenness_centrality_kernelPfiiPKiS1_PiS2_S2_S2_PyS2_S_S2_)
        /*002c*/ 	.word	0x00000000
.L_7:


//--------------------- .nv.compat                --------------------------
	.section	.nv.compat,"",@"SHT_CUDA_COMPAT_INFO"
	.align	4
        /*0000*/ 	.byte	0x02, 0x09, 0x00, 0x00, 0x02, 0x02, 0x01, 0x00, 0x02, 0x05, 0x05, 0x00, 0x03, 0x07, 0x01, 0x01
        /*0010*/ 	.byte	0x02, 0x03, 0x00, 0x00, 0x02, 0x06, 0x01, 0x00, 0x04, 0x0b, 0x08, 0x00, 0x01, 0x00, 0x00, 0x00
        /*0020*/ 	.byte	0x00, 0x00, 0x00, 0x00


//--------------------- .nv.info._Z29betweenness_centrality_kernelPfiiPKiS1_PiS2_S2_S2_PyS2_S_S2_ --------------------------
	.section	.nv.info._Z29betweenness_centrality_kernelPfiiPKiS1_PiS2_S2_S2_PyS2_S_S2_,"",@"SHT_CUDA_INFO"
	.sectionflags	@""
	.align	4


	//----- nvinfo : EIATTR_CUDA_API_VERSION
	.align		4
        /*0000*/ 	.byte	0x04, 0x37
        /*0002*/ 	.short	(.L_9 - .L_8)
.L_8:
        /*0004*/ 	.word	0x00000082


	//----- nvinfo : EIATTR_KPARAM_INFO
	.align		4
.L_9:
        /*0008*/ 	.byte	0x04, 0x17
        /*000a*/ 	.short	(.L_11 - .L_10)
.L_10:
        /*000c*/ 	.word	0x00000000
        /*0010*/ 	.short	0x000c
        /*0012*/ 	.short	0x0058
        /*0014*/ 	.byte	0x00, 0xf5, 0x21, 0x00


	//----- nvinfo : EIATTR_KPARAM_INFO
	.align		4
.L_11:
        /*0018*/ 	.byte	0x04, 0x17
        /*001a*/ 	.short	(.L_13 - .L_12)
.L_12:
        /*001c*/ 	.word	0x00000000
        /*0020*/ 	.short	0x000b
        /*0022*/ 	.short	0x0050
        /*0024*/ 	.byte	0x00, 0xf5, 0x21, 0x00


	//----- nvinfo : EIATTR_KPARAM_INFO
	.align		4
.L_13:
        /*0028*/ 	.byte	0x04, 0x17
        /*002a*/ 	.short	(.L_15 - .L_14)
.L_14:
        /*002c*/ 	.word	0x00000000
        /*0030*/ 	.short	0x000a
        /*0032*/ 	.short	0x0048
        /*0034*/ 	.byte	0x00, 0xf5, 0x21, 0x00


	//----- nvinfo : EIATTR_KPARAM_INFO
	.align		4
.L_15:
        /*0038*/ 	.byte	0x04, 0x17
        /*003a*/ 	.short	(.L_17 - .L_16)
.L_16:
        /*003c*/ 	.word	0x00000000
        /*0040*/ 	.short	0x0009
        /*0042*/ 	.short	0x0040
        /*0044*/ 	.byte	0x00, 0xf5, 0x21, 0x00


	//----- nvinfo : EIATTR_KPARAM_INFO
	.align		4
.L_17:
        /*0048*/ 	.byte	0x04, 0x17
        /*004a*/ 	.short	(.L_19 - .L_18)
.L_18:
        /*004c*/ 	.word	0x00000000
        /*0050*/ 	.short	0x0008
        /*0052*/ 	.short	0x0038
        /*0054*/ 	.byte	0x00, 0xf5, 0x21, 0x00


	//----- nvinfo : EIATTR_KPARAM_INFO
	.align		4
.L_19:
        /*0058*/ 	.byte	0x04, 0x17
        /*005a*/ 	.short	(.L_21 - .L_20)
.L_20:
        /*005c*/ 	.word	0x00000000
        /*0060*/ 	.short	0x0007
        /*0062*/ 	.short	0x0030
        /*0064*/ 	.byte	0x00, 0xf5, 0x21, 0x00


	//----- nvinfo : EIATTR_KPARAM_INFO
	.align		4
.L_21:
        /*0068*/ 	.byte	0x04, 0x17
        /*006a*/ 	.short	(.L_23 - .L_22)
.L_22:
        /*006c*/ 	.word	0x00000000
        /*0070*/ 	.short	0x0006
        /*0072*/ 	.short	0x0028
        /*0074*/ 	.byte	0x00, 0xf5, 0x21, 0x00


	//----- nvinfo : EIATTR_KPARAM_INFO
	.align		4
.L_23:
        /*0078*/ 	.byte	0x04, 0x17
        /*007a*/ 	.short	(.L_25 - .L_24)
.L_24:
        /*007c*/ 	.word	0x00000000
        /*0080*/ 	.short	0x0005
        /*0082*/ 	.short	0x0020
        /*0084*/ 	.byte	0x00, 0xf5, 0x21, 0x00


	//----- nvinfo : EIATTR_KPARAM_INFO
	.align		4
.L_25:
        /*0088*/ 	.byte	0x04, 0x17
        /*008a*/ 	.short	(.L_27 - .L_26)
.L_26:
        /*008c*/ 	.word	0x00000000
        /*0090*/ 	.short	0x0004
        /*0092*/ 	.short	0x0018
        /*0094*/ 	.byte	0x00, 0xf5, 0x21, 0x00


	//----- nvinfo : EIATTR_KPARAM_INFO
	.align		4
.L_27:
        /*0098*/ 	.byte	0x04, 0x17
        /*009a*/ 	.short	(.L_29 - .L_28)
.L_28:
        /*009c*/ 	.word	0x00000000
        /*00a0*/ 	.short	0x0003
        /*00a2*/ 	.short	0x0010
        /*00a4*/ 	.byte	0x00, 0xf5, 0x21, 0x00


	//----- nvinfo : EIATTR_KPARAM_INFO
	.align		4
.L_29:
        /*00a8*/ 	.byte	0x04, 0x17
        /*00aa*/ 	.short	(.L_31 - .L_30)
.L_30:
        /*00ac*/ 	.word	0x00000000
        /*00b0*/ 	.short	0x0002
        /*00b2*/ 	.short	0x000c
        /*00b4*/ 	.byte	0x00, 0xf0, 0x11, 0x00


	//----- nvinfo : EIATTR_KPARAM_INFO
	.align		4
.L_31:
        /*00b8*/ 	.byte	0x04, 0x17
        /*00ba*/ 	.short	(.L_33 - .L_32)
.L_32:
        /*00bc*/ 	.word	0x00000000
        /*00c0*/ 	.short	0x0001
        /*00c2*/ 	.short	0x0008
        /*00c4*/ 	.byte	0x00, 0xf0, 0x11, 0x00


	//----- nvinfo : EIATTR_KPARAM_INFO
	.align		4
.L_33:
        /*00c8*/ 	.byte	0x04, 0x17
        /*00ca*/ 	.short	(.L_35 - .L_34)
.L_34:
        /*00cc*/ 	.word	0x00000000
        /*00d0*/ 	.short	0x0000
        /*00d2*/ 	.short	0x0000
        /*00d4*/ 	.byte	0x00, 0xf5, 0x21, 0x00


	//----- nvinfo : EIATTR_SPARSE_MMA_MASK
	.align		4
.L_35:
        /*00d8*/ 	.byte	0x03, 0x50
        /*00da*/ 	.short	0x0000


	//----- nvinfo : EIATTR_MAXREG_COUNT
	.align		4
        /*00dc*/ 	.byte	0x03, 0x1b
        /*00de*/ 	.short	0x00ff


	//----- nvinfo : EIATTR_NUM_BARRIERS
	.align		4
        /*00e0*/ 	.byte	0x02, 0x4c
        /*00e2*/ 	.byte	0x01
	.zero		1


	//----- nvinfo : EIATTR_MERCURY_ISA_VERSION
	.align		4
        /*00e4*/ 	.byte	0x03, 0x5f
        /*00e6*/ 	.short	0x0101


	//----- nvinfo : EIATTR_INT_WARP_WIDE_INSTR_OFFSETS
	.align		4
        /*00e8*/ 	.byte	0x04, 0x31
        /*00ea*/ 	.short	(.L_37 - .L_36)


	//   ....[0]....
.L_36:
        /*00ec*/ 	.word	0x000009c0


	//   ....[1]....
        /*00f0*/ 	.word	0x00000a90


	//   ....[2]....
        /*00f4*/ 	.word	0x00000c50


	//   ....[3]....
        /*00f8*/ 	.word	0x00000ce0


	//----- nvinfo : EIATTR_VRC_CTA_INIT_COUNT
	.align		4
.L_37:
        /*00fc*/ 	.byte	0x02, 0x4a
	.zero		1
	.zero		1


	//----- nvinfo : EIATTR_EXIT_INSTR_OFFSETS
	.align		4
        /*0100*/ 	.byte	0x04, 0x1c
        /*0102*/ 	.short	(.L_39 - .L_38)


	//   ....[0]....
.L_38:
        /*0104*/ 	.word	0x000002f0


	//   ....[1]....
        /*0108*/ 	.word	0x00003100


	//----- nvinfo : EIATTR_CRS_STACK_SIZE
	.align		4
.L_39:
        /*010c*/ 	.byte	0x04, 0x1e
        /*010e*/ 	.short	(.L_41 - .L_40)
.L_40:
        /*0110*/ 	.word	0x00000000


	//----- nvinfo : EIATTR_CBANK_PARAM_SIZE
	.align		4
.L_41:
        /*0114*/ 	.byte	0x03, 0x19
        /*0116*/ 	.short	0x0060


	//----- nvinfo : EIATTR_PARAM_CBANK
	.align		4
        /*0118*/ 	.byte	0x04, 0x0a
        /*011a*/ 	.short	(.L_43 - .L_42)
	.align		4
.L_42:
        /*011c*/ 	.word	index@(.nv.constant0._Z29betweenness_centrality_kernelPfiiPKiS1_PiS2_S2_S2_PyS2_S_S2_)
        /*0120*/ 	.short	0x0380
        /*0122*/ 	.short	0x0060


	//----- nvinfo : EIATTR_SW_WAR
	.align		4
.L_43:
        /*0124*/ 	.byte	0x04, 0x36
        /*0126*/ 	.short	(.L_45 - .L_44)
.L_44:
        /*0128*/ 	.word	0x00000008
.L_45:


//--------------------- .nv.callgraph             --------------------------
	.section	.nv.callgraph,"",@"SHT_CUDA_CALLGRAPH"
	.align	4
	.sectionentsize	8
	.align		4
        /*0000*/ 	.word	0x00000000
	.align		4
        /*0004*/ 	.word	0xffffffff
	.align		4
        /*0008*/ 	.word	0x00000000
	.align		4
        /*000c*/ 	.word	0xfffffffe
	.align		4
        /*0010*/ 	.word	0x00000000
	.align		4
        /*0014*/ 	.word	0xfffffffd
	.align		4
        /*0018*/ 	.word	0x00000000
	.align		4
        /*001c*/ 	.word	0xfffffffc


//--------------------- .text._Z29betweenness_centrality_kernelPfiiPKiS1_PiS2_S2_S2_PyS2_S_S2_ --------------------------
	.section	.text._Z29betweenness_centrality_kernelPfiiPKiS1_PiS2_S2_S2_PyS2_S_S2_,"ax",@progbits
	.align	128
        .global         _Z29betweenness_centrality_kernelPfiiPKiS1_PiS2_S2_S2_PyS2_S_S2_
        .type           _Z29betweenness_centrality_kernelPfiiPKiS1_PiS2_S2_S2_PyS2_S_S2_,@function
        .size           _Z29betweenness_centrality_kernelPfiiPKiS1_PiS2_S2_S2_PyS2_S_S2_,(.L_x_118 - _Z29betweenness_centrality_kernelPfiiPKiS1_PiS2_S2_S2_PyS2_S_S2_)
        .other          _Z29betweenness_centrality_kernelPfiiPKiS1_PiS2_S2_S2_PyS2_S_S2_,@"STO_CUDA_ENTRY STV_DEFAULT"
_Z29betweenness_centrality_kernelPfiiPKiS1_PiS2_S2_S2_PyS2_S_S2_:
.text._Z29betweenness_centrality_kernelPfiiPKiS1_PiS2_S2_S2_PyS2_S_S2_:
[----:B------:R-:W-:Y:S01]  /*0000*/  LDC R1, c[0x0][0x37c] ;  /* 0x0000df00ff017b82 */ /* 0x000fe20000000800 */
[----:B------:R-:W0:Y:S01]  /*0010*/  S2R R8, SR_CTAID.X ;  /* 0x0000000000087919 */ /* 0x000e220000002500 */
[----:B------:R-:W0:Y:S01]  /*0020*/  LDCU UR4, c[0x0][0x370] ;  /* 0x00006e00ff0477ac */ /* 0x000e220008000800 */
[----:B------:R-:W-:Y:S01]  /*0030*/  BSSY.RECONVERGENT B0, `(.L_x_0) ;  /* 0x0000024000007945 */ /* 0x000fe20003800200 */
[----:B------:R-:W1:Y:S01]  /*0040*/  S2R R4, SR_TID.X ;  /* 0x0000000000047919 */ /* 0x000e620000002100 */
[----:B------:R-:W2:Y:S01]  /*0050*/  LDCU UR6, c[0x0][0x388] ;  /* 0x00007100ff0677ac */ /* 0x000ea20008000800 */
[----:B0-----:R-:W-:Y:S01]  /*0060*/  IMAD.WIDE.U32 R6, R8, UR4, RZ ;  /* 0x0000000408067c25 */ /* 0x001fe2000f8e00ff */
[----:B--2---:R-:W-:Y:S01]  /*0070*/  USHF.R.S32.HI UR4, URZ, 0x1f, UR6 ;  /* 0x0000001fff047899 */ /* 0x004fe20008011406 */
[----:B-1----:R-:W-:Y:S02]  /*0080*/  ISETP.NE.AND P0, PT, R4, RZ, PT ;  /* 0x000000ff0400720c */ /* 0x002fe40003f05270 */
[----:B------:R-:W-:-:S02]  /*0090*/  IMAD R5, R7, UR6, RZ ;  /* 0x0000000607057c24 */ /* 0x000fc4000f8e02ff */
[----:B------:R-:W-:-:S04]  /*00a0*/  IMAD.WIDE.U32 R2, R6, UR6, RZ ;  /* 0x0000000606027c25 */ /* 0x000fc8000f8e00ff */
[----:B------:R-:W-:Y:S01]  /*00b0*/  IMAD R5, R6, UR4, R5 ;  /* 0x0000000406057c24 */ /* 0x000fe2000f8e0205 */
[----:B------:R-:W-:-:S04]  /*00c0*/  SHF.L.U32 R16, R2, 0x2, RZ ;  /* 0x0000000202107819 */ /* 0x000fc800000006ff */
[----:B------:R-:W-:-:S04]  /*00d0*/  IADD3 R15, PT, PT, R3, R5, RZ ;  /* 0x00000005030f7210 */ /* 0x000fc80007ffe0ff */
[----:B------:R-:W-:Y:S01]  /*00e0*/  SHF.L.U64.HI R14, R2, 0x2, R15 ;  /* 0x00000002020e7819 */ /* 0x000fe2000001020f */
[----:B------:R-:W-:Y:S06]  /*00f0*/  @P0 BRA `(.L_x_1) ;  /* 0x00000000005c0947 */ /* 0x000fec0003800000 */
[----:B------:R-:W0:Y:S01]  /*0100*/  S2UR UR5, SR_CgaCtaId ;  /* 0x00000000000579c3 */ /* 0x000e220000008800 */
[----:B------:R-:W1:Y:S01]  /*0110*/  LDCU.128 UR8, c[0x0][0x3a0] ;  /* 0x00007400ff0877ac */ /* 0x000e620008000c00 */
[----:B------:R-:W-:Y:S01]  /*0120*/  MOV R9, R8 ;  /* 0x0000000800097202 */ /* 0x000fe20000000f00 */
[----:B------:R-:W2:Y:S01]  /*0130*/  LDCU.128 UR12, c[0x0][0x3b0] ;  /* 0x00007600ff0c77ac */ /* 0x000ea20008000c00 */
[----:B------:R-:W-:Y:S01]  /*0140*/  UMOV UR4, 0x400 ;  /* 0x0000040000047882 */ /* 0x000fe20000000000 */
[C---:B-1----:R-:W-:Y:S02]  /*0150*/  IADD3 R12, P0, PT, R16.reuse, UR8, RZ ;  /* 0x00000008100c7c10 */ /* 0x042fe4000ff1e0ff */
[----:B------:R-:W-:Y:S02]  /*0160*/  IADD3 R10, P1, PT, R16, UR10, RZ ;  /* 0x0000000a100a7c10 */ /* 0x000fe4000ff3e0ff */
[----:B------:R-:W-:Y:S01]  /*0170*/  IADD3.X R13, PT, PT, R14, UR9, RZ, P0, !PT ;  /* 0x000000090e0d7c10 */ /* 0x000fe200087fe4ff */
[----:B0-----:R-:W-:Y:S01]  /*0180*/  ULEA UR4, UR5, UR4, 0x18 ;  /* 0x0000000405047291 */ /* 0x001fe2000f8ec0ff */
[----:B--2---:R-:W-:-:S02]  /*0190*/  IADD3 R6, P2, PT, R16, UR12, RZ ;  /* 0x0000000c10067c10 */ /* 0x004fc4000ff5e0ff */
[----:B------:R-:W-:Y:S02]  /*01a0*/  IADD3 R0, P3, PT, R16, UR14, RZ ;  /* 0x0000000e10007c10 */ /* 0x000fe4000ff7e0ff */
[C---:B------:R-:W-:Y:S02]  /*01b0*/  IADD3.X R11, PT, PT, R14.reuse, UR11, RZ, P1, !PT ;  /* 0x0000000b0e0b7c10 */ /* 0x040fe40008ffe4ff */
[C---:B------:R-:W-:Y:S02]  /*01c0*/  IADD3.X R7, PT, PT, R14.reuse, UR13, RZ, P2, !PT ;  /* 0x0000000d0e077c10 */ /* 0x040fe400097fe4ff */
[----:B------:R0:W-:Y:S01]  /*01d0*/  STS.64 [UR4+0x20], R8 ;  /* 0x00002008ff007988 */ /* 0x0001e20008000a04 */
[----:B------:R-:W-:Y:S02]  /*01e0*/  IADD3.X R5, PT, PT, R14, UR15, RZ, P3, !PT ;  /* 0x0000000f0e057c10 */ /* 0x000fe40009ffe4ff */
[----:B0-----:R-:W-:Y:S02]  /*01f0*/  MOV R8, R12 ;  /* 0x0000000c00087202 */ /* 0x001fe40000000f00 */
[----:B------:R-:W-:-:S05]  /*0200*/  MOV R9, R13 ;  /* 0x0000000d00097202 */ /* 0x000fca0000000f00 */
[----:B------:R0:W-:Y:S02]  /*0210*/  STS.128 [UR4], R8 ;  /* 0x00000008ff007988 */ /* 0x0001e40008000c04 */
[----:B0-----:R-:W-:Y:S02]  /*0220*/  MOV R8, R6 ;  /* 0x0000000600087202 */ /* 0x001fe40000000f00 */
[----:B------:R-:W-:Y:S02]  /*0230*/  MOV R9, R7 ;  /* 0x0000000700097202 */ /* 0x000fe40000000f00 */
[----:B------:R-:W-:Y:S02]  /*0240*/  MOV R10, R0 ;  /* 0x00000000000a7202 */ /* 0x000fe40000000f00 */
[----:B------:R-:W-:-:S05]  /*0250*/  MOV R11, R5 ;  /* 0x00000005000b7202 */ /* 0x000fca0000000f00 */
[----:B------:R0:W-:Y:S02]  /*0260*/  STS.128 [UR4+0x10], R8 ;  /* 0x00001008ff007988 */ /* 0x0001e40008000c04 */
.L_x_1:
[----:B------:R-:W-:Y:S05]  /*0270*/  BSYNC.RECONVERGENT B0 ;  /* 0x0000000000007941 */ /* 0x000fea0003800200 */
.L_x_0:
[----:B------:R-:W1:Y:S08]  /*0280*/  S2UR UR5, SR_CgaCtaId ;  /* 0x00000000000579c3 */ /* 0x000e700000008800 */
[----:B------:R-:W-:Y:S06]  /*0290*/  BAR.SYNC.DEFER_BLOCKING 0x0 ;  /* 0x0000000000007b1d */ /* 0x000fec0000010000 */
[----:B------:R-:W-:-:S02]  /*02a0*/  UMOV UR4, 0x400 ;  /* 0x0000040000047882 */ /* 0x000fc40000000000 */
[----:B------:R-:W2:Y:S01]  /*02b0*/  LDC.64 R20, c[0x0][0x3c0] ;  /* 0x0000f000ff147b82 */ /* 0x000ea20000000a00 */
[----:B-1----:R-:W-:-:S09]  /*02c0*/  ULEA UR4, UR5, UR4, 0x18 ;  /* 0x0000000405047291 */ /* 0x002fd2000f8ec0ff */
[----:B------:R-:W1:Y:S02]  /*02d0*/  LDS R0, [UR4+0x24] ;  /* 0x00002404ff007984 */ /* 0x000e640008000800 */
[----:B-1----:R-:W-:-:S13]  /*02e0*/  ISETP.GE.AND P0, PT, R0, UR6, PT ;  /* 0x0000000600007c0c */ /* 0x002fda000bf06270 */
[----:B--2---:R-:W-:Y:S05]  /*02f0*/  @P0 EXIT ;  /* 0x000000000000094d */ /* 0x004fea0003800000 */
[----:B------:R-:W1:Y:S01]  /*0300*/  LDCU.64 UR4, c[0x0][0x3d0] ;  /* 0x00007a00ff0477ac */ /* 0x000e620008000a00 */
[----:B------:R-:W2:Y:S01]  /*0310*/  LDC R3, c[0x0][0x360] ;  /* 0x0000d800ff037b82 */ /* 0x000ea20000000800 */
[C---:B------:R-:W-:Y:S01]  /*0320*/  LEA R20, P0, R2.reuse, R20, 0x3 ;  /* 0x0000001402147211 */ /* 0x040fe200078018ff */
[----:B------:R-:W3:Y:S03]  /*0330*/  LDCU.64 UR6, c[0x0][0x3c8] ;  /* 0x00007900ff0677ac */ /* 0x000ee60008000a00 */
[----:B------:R-:W-:Y:S01]  /*0340*/  LEA.HI.X R21, R2, R21, R15, 0x3, P0 ;  /* 0x0000001502157211 */ /* 0x000fe200000f1c0f */
[----:B------:R-:W4:Y:S01]  /*0350*/  LDCU.64 UR8, c[0x0][0x358] ;  /* 0x00006b00ff0877ac */ /* 0x000f220008000a00 */
[C---:B-1----:R-:W-:Y:S02]  /*0360*/  IADD3 R18, P1, PT, R16.reuse, UR4, RZ ;  /* 0x0000000410127c10 */ /* 0x042fe4000ff3e0ff */
[----:B---3--:R-:W-:-:S02]  /*0370*/  IADD3 R16, P2, PT, R16, UR6, RZ ;  /* 0x0000000610107c10 */ /* 0x008fc4000ff5e0ff */
[C---:B------:R-:W-:Y:S02]  /*0380*/  IADD3.X R19, PT, PT, R14.reuse, UR5, RZ, P1, !PT ;  /* 0x000000050e137c10 */ /* 0x040fe40008ffe4ff */
[----:B----4-:R-:W-:-:S09]  /*0390*/  IADD3.X R17, PT, PT, R14, UR7, RZ, P2, !PT ;  /* 0x000000070e117c10 */ /* 0x010fd200097fe4ff */
.L_x_105:
[----:B------:R-:W1:Y:S01]  /*03a0*/  LDCU UR4, c[0x0][0x388] ;  /* 0x00007100ff0477ac */ /* 0x000e620008000800 */
[----:B------:R-:W-:Y:S01]  /*03b0*/  BSSY.RECONVERGENT B0, `(.L_x_2) ;  /* 0x000001b000007945 */ /* 0x000fe20003800200 */
[C---:B------:R-:W-:Y:S02]  /*03c0*/  ISETP.NE.AND P1, PT, R4.reuse, RZ, PT ;  /* 0x000000ff0400720c */ /* 0x040fe40003f25270 */
[----:B-1----:R-:W-:-:S13]  /*03d0*/  ISETP.GE.AND P0, PT, R4, UR4, PT ;  /* 0x0000000404007c0c */ /* 0x002fda000bf06270 */
[----:B--2---:R-:W-:Y:S05]  /*03e0*/  @P0 BRA `(.L_x_3) ;  /* 0x00000000005c0947 */ /* 0x004fea0003800000 */
[----:B------:R-:W1:Y:S01]  /*03f0*/  S2UR UR5, SR_CgaCtaId ;  /* 0x00000000000579c3 */ /* 0x000e620000008800 */
[----:B------:R-:W-:Y:S01]  /*0400*/  UMOV UR4, 0x400 ;  /* 0x0000040000047882 */ /* 0x000fe20000000000 */
[----:B------:R-:W-:-:S06]  /*0410*/  MOV R25, R4 ;  /* 0x0000000400197202 */ /* 0x000fcc0000000f00 */
[----:B------:R-:W3:Y:S01]  /*0420*/  LDC R0, c[0x0][0x388] ;  /* 0x0000e200ff007b82 */ /* 0x000ee20000000800 */
[----:B-1----:R-:W-:-:S09]  /*0430*/  ULEA UR4, UR5, UR4, 0x18 ;  /* 0x0000000405047291 */ /* 0x002fd2000f8ec0ff */
[----:B------:R-:W1:Y:S02]  /*0440*/  LDS R5, [UR4+0x20] ;  /* 0x00002004ff057984 */ /* 0x000e640008000800 */
[----:B-1----:R-:W-:-:S04]  /*0450*/  IMAD.WIDE R6, R5, 0x4, R16 ;  /* 0x0000000405067825 */ /* 0x002fc800078e0210 */
[----:B0--3--:R-:W-:-:S07]  /*0460*/  IMAD.WIDE R8, R5, 0x8, R20 ;  /* 0x0000000805087825 */ /* 0x009fce00078e0214 */
.L_x_4:
[C---:B------:R-:W-:Y:S01]  /*0470*/  ISETP.NE.AND P0, PT, R25.reuse, R5, PT ;  /* 0x000000051900720c */ /* 0x040fe20003f05270 */
[----:B------:R-:W-:-:S12]  /*0480*/  IMAD.WIDE R14, R25, 0x4, R18 ;  /* 0x00000004190e7825 */ /* 0x000fd800078e0212 */
[----:B------:R-:W-:Y:S01]  /*0490*/  @!P0 IMAD.MOV.U32 R22, RZ, RZ, 0x1 ;  /* 0x00000001ff168424 */ /* 0x000fe200078e00ff */
[----:B------:R-:W-:Y:S01]  /*04a0*/  @!P0 MOV R23, 0x0 ;  /* 0x0000000000178802 */ /* 0x000fe20000000f00 */
[C---:B------:R-:W-:Y:S01]  /*04b0*/  @P0 IMAD.WIDE R10, R25.reuse, 0x4, R16 ;  /* 0x00000004190a0825 */ /* 0x040fe200078e0210 */
[----:B------:R-:W-:Y:S01]  /*04c0*/  @P0 MOV R27, 0x7fffffff ;  /* 0x7fffffff001b0802 */ /* 0x000fe20000000f00 */
[----:B------:R1:W-:Y:S02]  /*04d0*/  @!P0 STG.E desc[UR8][R6.64], RZ ;  /* 0x000000ff06008986 */ /* 0x0003e4000c101908 */
[----:B------:R-:W-:Y:S01]  /*04e0*/  @P0 IMAD.WIDE R12, R25, 0x8, R20 ;  /* 0x00000008190c0825 */ /* 0x000fe200078e0214 */
[----:B--2---:R-:W-:Y:S01]  /*04f0*/  IADD3 R25, PT, PT, R3, R25, RZ ;  /* 0x0000001903197210 */ /* 0x004fe20007ffe0ff */
[----:B------:R1:W-:Y:S04]  /*0500*/  @!P0 STG.E.64 desc[UR8][R8.64], R22 ;  /* 0x0000001608008986 */ /* 0x0003e8000c101b08 */
[----:B------:R1:W-:Y:S04]  /*0510*/  @P0 STG.E desc[UR8][R10.64], R27 ;  /* 0x0000001b0a000986 */ /* 0x0003e8000c101908 */
[----:B------:R1:W-:Y:S01]  /*0520*/  @P0 STG.E.64 desc[UR8][R12.64], RZ ;  /* 0x000000ff0c000986 */ /* 0x0003e2000c101b08 */
[----:B------:R-:W-:-:S03]  /*0530*/  ISETP.GE.AND P0, PT, R25, R0, PT ;  /* 0x000000001900720c */ /* 0x000fc60003f06270 */
[----:B------:R1:W-:Y:S10]  /*0540*/  STG.E desc[UR8][R14.64], RZ ;  /* 0x000000ff0e007986 */ /* 0x0003f4000c101908 */
[----:B-1----:R-:W-:Y:S05]  /*0550*/  @!P0 BRA `(.L_x_4) ;  /* 0xfffffffc00c48947 */ /* 0x002fea000383ffff */
.L_x_3:
[----:B------:R-:W-:Y:S05]  /*0560*/  BSYNC.RECONVERGENT B0 ;  /* 0x0000000000007941 */ /* 0x000fea0003800200 */
.L_x_2:
[----:B------:R-:W-:Y:S04]  /*0570*/  BSSY.RECONVERGENT B0, `(.L_x_5) ;  /* 0x0000015000007945 */ /* 0x000fe80003800200 */
[----:B------:R-:W-:Y:S05]  /*0580*/  @P1 BRA `(.L_x_6) ;  /* 0x00000000004c1947 */ /* 0x000fea0003800000 */
[----:B------:R-:W1:Y:S01]  /*0590*/  S2UR UR5, SR_CgaCtaId ;  /* 0x00000000000579c3 */ /* 0x000e620000008800 */
[----:B------:R-:W-:Y:S01]  /*05a0*/  UMOV UR4, 0x400 ;  /* 0x0000040000047882 */ /* 0x000fe20000000000 */
[----:B------:R-:W-:Y:S01]  /*05b0*/  HFMA2 R14, -RZ, RZ, 0, 5.9604644775390625e-08 ;  /* 0x00000001ff0e7431 */ /* 0x000fe200000001ff */
[----:B------:R-:W-:Y:S01]  /*05c0*/  MOV R15, RZ ;  /* 0x000000ff000f7202 */ /* 0x000fe20000000f00 */
[----:B------:R-:W-:Y:S01]  /*05d0*/  HFMA2 R0, -RZ, RZ, 0, 1.1920928955078125e-07 ;  /* 0x00000002ff007431 */ /* 0x000fe200000001ff */
[----:B-1----:R-:W-:-:S09]  /*05e0*/  ULEA UR4, UR5, UR4, 0x18 ;  /* 0x0000000405047291 */ /* 0x002fd2000f8ec0ff */
[----:B------:R-:W-:Y:S04]  /*05f0*/  LDS R5, [UR4+0x20] ;  /* 0x00002004ff057984 */ /* 0x000fe80008000800 */
[----:B------:R-:W1:Y:S04]  /*0600*/  LDS.64 R6, [UR4] ;  /* 0x00000004ff067984 */ /* 0x000e680008000a00 */
[----:B-1----:R-:W-:Y:S04]  /*0610*/  ST.E desc[UR8][R6.64], R5 ;  /* 0x0000000506007985 */ /* 0x002fe8000c101908 */
[----:B0-----:R-:W0:Y:S04]  /*0620*/  LDS.64 R8, [UR4+0x10] ;  /* 0x00001004ff087984 */ /* 0x001e280008000a00 */
[----:B------:R-:W-:Y:S04]  /*0630*/  STS.64 [UR4+0x28], R14 ;  /* 0x0000280eff007988 */ /* 0x000fe80008000a04 */
[----:B0-----:R-:W-:Y:S04]  /*0640*/  ST.E desc[UR8][R8.64], R5 ;  /* 0x0000000508007985 */ /* 0x001fe8000c101908 */
[----:B------:R-:W0:Y:S04]  /*0650*/  LDS.64 R10, [UR4+0x18] ;  /* 0x00001804ff0a7984 */ /* 0x000e280008000a00 */
[----:B------:R-:W-:Y:S04]  /*0660*/  STS [UR4+0x30], R14 ;  /* 0x0000300eff007988 */ /* 0x000fe80008000804 */
[----:B0-----:R-:W-:Y:S04]  /*0670*/  ST.E desc[UR8][R10.64], RZ ;  /* 0x000000ff0a007985 */ /* 0x001fe8000c101908 */
[----:B------:R-:W0:Y:S04]  /*0680*/  LDS.64 R12, [UR4+0x18] ;  /* 0x00001804ff0c7984 */ /* 0x000e280008000a00 */
[----:B0-----:R1:W-:Y:S04]  /*0690*/  ST.E desc[UR8][R12.64+0x4], R14 ;  /* 0x0000040e0c007985 */ /* 0x0013e8000c101908 */
[----:B------:R1:W-:Y:S04]  /*06a0*/  STS [UR4+0x38], R0 ;  /* 0x00003800ff007988 */ /* 0x0003e80008000804 */
[----:B------:R-:W-:Y:S01]  /*06b0*/  STS [UR4+0x34], RZ ;  /* 0x000034ffff007988 */ /* 0x000fe20008000804 */
.L_x_6:
[----:B------:R-:W-:Y:S05]  /*06c0*/  BSYNC.RECONVERGENT B0 ;  /* 0x0000000000007941 */ /* 0x000fea0003800200 */
.L_x_5:
[----:B------:R-:W-:Y:S06]  /*06d0*/  BAR.SYNC.DEFER_BLOCKING 0x0 ;  /* 0x0000000000007b1d */ /* 0x000fec0000010000 */
[----:B------:R-:W-:Y:S01]  /*06e0*/  BSSY.RECONVERGENT B0, `(.L_x_7) ;  /* 0x0000097000007945 */ /* 0x000fe20003800200 */
.L_x_24:
[----:B---3--:R-:W3:Y:S01]  /*06f0*/  S2UR UR5, SR_CgaCtaId ;  /* 0x00000000000579c3 */ /* 0x008ee20000008800 */
[----:B------:R-:W-:Y:S01]  /*0700*/  ISETP.NE.AND P0, PT, R4, RZ, PT ;  /* 0x000000ff0400720c */ /* 0x000fe20003f05270 */
[----:B------:R-:W-:Y:S02]  /*0710*/  UMOV UR4, 0x400 ;  /* 0x0000040000047882 */ /* 0x000fe40000000000 */
[----:B---3--:R-:W-:-:S06]  /*0720*/  ULEA UR4, UR5, UR4, 0x18 ;  /* 0x0000000405047291 */ /* 0x008fcc000f8ec0ff */
[----:B01----:R-:W-:-:S04]  /*0730*/  MOV R0, UR4 ;  /* 0x0000000400007c02 */ /* 0x003fc80008000f00 */
[----:B--2---:R-:W-:Y:S01]  /*0740*/  @!P0 STS [UR4+0x3c], R3 ;  /* 0x00003c03ff008988 */ /* 0x004fe20008000804 */
[----:B------:R-:W-:Y:S06]  /*0750*/  BAR.SYNC.DEFER_BLOCKING 0x0 ;  /* 0x0000000000007b1d */ /* 0x000fec0000010000 */
[----:B------:R-:W1:Y:S02]  /*0760*/  LDS R5, [R0+0x28] ;  /* 0x0000280000057984 */ /* 0x000e640000000800 */
[----:B-1----:R-:W-:-:S13]  /*0770*/  ISETP.GE.AND P0, PT, R4, R5, PT ;  /* 0x000000050400720c */ /* 0x002fda0003f06270 */
[----:B------:R-:W-:Y:S05]  /*0780*/  @P0 BRA `(.L_x_8) ;  /* 0x0000000400680947 */ /* 0x000fea0003800000 */
[----:B------:R-:W-:-:S07]  /*0790*/  MOV R2, R4 ;  /* 0x0000000400027202 */ /* 0x000fce0000000f00 */
.L_x_17:
[----:B------:R-:W-:Y:S05]  /*07a0*/  YIELD ;  /* 0x0000000000007946 */ /* 0x000fea0003800000 */
[----:B------:R-:W1:Y:S01]  /*07b0*/  S2UR UR5, SR_CgaCtaId ;  /* 0x00000000000579c3 */ /* 0x000e620000008800 */
[----:B------:R-:W-:Y:S02]  /*07c0*/  UMOV UR4, 0x400 ;  /* 0x0000040000047882 */ /* 0x000fe40000000000 */
[----:B0-----:R-:W-:Y:S02]  /*07d0*/  MOV R10, UR4 ;  /* 0x00000004000a7c02 */ /* 0x001fe40008000f00 */
[----:B-1----:R-:W-:-:S04]  /*07e0*/  MOV R15, UR5 ;  /* 0x00000005000f7c02 */ /* 0x002fc80008000f00 */
[----:B------:R-:W-:-:S05]  /*07f0*/  LEA R0, R15, R10, 0x18 ;  /* 0x0000000a0f007211 */ /* 0x000fca00078ec0ff */
[----:B------:R-:W0:Y:S02]  /*0800*/  LDS.64 R6, [R0] ;  /* 0x0000000000067984 */ /* 0x000e240000000a00 */
[----:B0-----:R-:W-:Y:S02]  /*0810*/  IMAD.WIDE R8, R2, 0x4, R6 ;  /* 0x0000000402087825 */ /* 0x001fe400078e0206 */
[----:B------:R-:W0:Y:S03]  /*0820*/  LDC.64 R6, c[0x0][0x390] ;  /* 0x0000e400ff067b82 */ /* 0x000e260000000a00 */
[----:B------:R-:W0:Y:S02]  /*0830*/  LD.E R13, desc[UR8][R8.64] ;  /* 0x00000008080d7980 */ /* 0x000e24000c101900 */
[----:B0-----:R-:W-:-:S05]  /*0840*/  IMAD.WIDE R6, R13, 0x4, R6 ;  /* 0x000000040d067825 */ /* 0x001fca00078e0206 */
[----:B------:R-:W2:Y:S04]  /*0850*/  LDG.E R2, desc[UR8][R6.64] ;  /* 0x0000000806027981 */ /* 0x000ea8000c1e1900 */
[----:B------:R-:W2:Y:S01]  /*0860*/  LDG.E R11, desc[UR8][R6.64+0x4] ;  /* 0x00000408060b7981 */ /* 0x000ea2000c1e1900 */
[----:B------:R-:W-:Y:S01]  /*0870*/  BSSY B1, `(.L_x_9) ;  /* 0x000003c000017945 */ /* 0x000fe20003800000 */
[----:B--2---:R-:W-:-:S13]  /*0880*/  ISETP.GE.AND P0, PT, R2, R11, PT ;  /* 0x0000000b0200720c */ /* 0x004fda0003f06270 */
[----:B------:R-:W-:Y:S05]  /*0890*/  @P0 BRA `(.L_x_10) ;  /* 0x0000000000e40947 */ /* 0x000fea0003800000 */
[----:B------:R-:W0:Y:S01]  /*08a0*/  LDC.64 R8, c[0x0][0x398] ;  /* 0x0000e600ff087b82 */ /* 0x000e220000000a00 */
[----:B------:R-:W-:Y:S01]  /*08b0*/  BSSY B2, `(.L_x_11) ;  /* 0x0000031000027945 */ /* 0x000fe20003800000 */
[----:B------:R-:W-:-:S04]  /*08c0*/  IMAD.WIDE R10, R13, 0x4, R16 ;  /* 0x000000040d0a7825 */ /* 0x000fc800078e0210 */
[----:B------:R-:W-:Y:S02]  /*08d0*/  IMAD.MOV.U32 R5, RZ, RZ, R2 ;  /* 0x000000ffff057224 */ /* 0x000fe400078e0002 */
[----:B------:R-:W-:-:S07]  /*08e0*/  IMAD.WIDE R12, R13, 0x8, R20 ;  /* 0x000000080d0c7825 */ /* 0x000fce00078e0214 */
.L_x_16:
[----:B0-----:R-:W-:Y:S01]  /*08f0*/  IMAD.WIDE R22, R5, 0x4, R8 ;  /* 0x0000000405167825 */ /* 0x001fe200078e0208 */
[----:B------:R-:W2:Y:S05]  /*0900*/  LDG.E R0, desc[UR8][R10.64] ;  /* 0x000000080a007981 */ /* 0x000eaa000c1e1900 */
[----:B------:R-:W3:Y:S01]  /*0910*/  LDG.E R23, desc[UR8][R22.64] ;  /* 0x0000000816177981 */ /* 0x000ee2000c1e1900 */
[----:B------:R-:W-:Y:S01]  /*0920*/  MOV R24, 0x7fffffff ;  /* 0x7fffffff00187802 */ /* 0x000fe20000000f00 */
[----:B------:R-:W-:Y:S05]  /*0930*/  YIELD ;  /* 0x0000000000007946 */ /* 0x000fea0003800000 */
[----:B--2---:R-:W-:Y:S01]  /*0940*/  IADD3 R25, PT, PT, R0, 0x1, RZ ;  /* 0x0000000100197810 */ /* 0x004fe20007ffe0ff */
[----:B---3--:R-:W-:-:S05]  /*0950*/  IMAD.WIDE R14, R23, 0x4, R16 ;  /* 0x00000004170e7825 */ /* 0x008fca00078e0210 */
[----:B------:R-:W2:Y:S01]  /*0960*/  ATOMG.E.CAS.STRONG.GPU PT, R0, [R14], R24, R25 ;  /* 0x000000180e0073a9 */ /* 0x000ea200001ee119 */
[----:B------:R-:W-:Y:S01]  /*0970*/  BSSY.RECONVERGENT B3, `(.L_x_12) ;  /* 0x0000016000037945 */ /* 0x000fe20003800200 */
[----:B--2---:R-:W-:-:S13]  /*0980*/  ISETP.NE.AND P0, PT, R0, 0x7fffffff, PT ;  /* 0x7fffffff0000780c */ /* 0x004fda0003f05270 */
[----:B------:R-:W-:Y:S05]  /*0990*/  @P0 BRA `(.L_x_13) ;  /* 0x00000000004c0947 */ /* 0x000fea0003800000 */
[----:B------:R-:W0:Y:S01]  /*09a0*/  S2R R25, SR_LANEID ;  /* 0x0000000000197919 */ /* 0x000e220000000000 */
[----:B------:R-:W1:Y:S01]  /*09b0*/  S2UR UR6, SR_CgaCtaId ;  /* 0x00000000000679c3 */ /* 0x000e620000008800 */
[----:B------:R-:W-:Y:S01]  /*09c0*/  VOTEU.ANY UR7, UPT, PT ;  /* 0x0000000000077886 */ /* 0x000fe200038e0100 */
[----:B------:R-:W-:Y:S01]  /*09d0*/  UMOV UR5, 0x400 ;  /* 0x0000040000057882 */ /* 0x000fe20000000000 */
[----:B------:R-:W0:Y:S01]  /*09e0*/  FLO.U32 R2, UR7 ;  /* 0x0000000700027d00 */ /* 0x000e2200080e0000 */
[----:B------:R-:W-:Y:S01]  /*09f0*/  UIADD3 UR4, UPT, UPT, UR5, 0x2c, URZ ;  /* 0x0000002c05047890 */ /* 0x000fe2000fffe0ff */
[----:B------:R-:W2:Y:S06]  /*0a00*/  S2R R22, SR_LTMASK ;  /* 0x0000000000167919 */ /* 0x000eac0000003900 */
[----:B------:R-:W3:Y:S01]  /*0a10*/  POPC R0, UR7 ;  /* 0x0000000700007d09 */ /* 0x000ee20008000000 */
[----:B-1----:R-:W-:-:S02]  /*0a20*/  ULEA UR4, UR6, UR4, 0x18 ;  /* 0x0000000406047291 */ /* 0x002fc4000f8ec0ff */
[----:B------:R-:W-:Y:S01]  /*0a30*/  ULEA UR5, UR6, UR5, 0x18 ;  /* 0x0000000506057291 */ /* 0x000fe2000f8ec0ff */
[----:B0-----:R-:W-:Y:S02]  /*0a40*/  ISETP.EQ.U32.AND P0, PT, R2, R25, PT ;  /* 0x000000190200720c */ /* 0x001fe40003f02070 */
[----:B--2---:R-:W-:-:S06]  /*0a50*/  LOP3.LUT R22, R22, UR7, RZ, 0xc0, !PT ;  /* 0x0000000716167c12 */ /* 0x004fcc000f8ec0ff */
[----:B------:R-:W0:Y:S05]  /*0a60*/  POPC R22, R22 ;  /* 0x0000001600167309 */ /* 0x000e2a0000000000 */
[----:B---3--:R-:W1:Y:S04]  /*0a70*/  @P0 ATOMS.ADD R29, [UR4], R0 ;  /* 0x00000000ff1d098c */ /* 0x008e680008000004 */
[----:B------:R-:W-:Y:S04]  /*0a80*/  LDS.64 R24, [UR5+0x8] ;  /* 0x00000805ff187984 */ /* 0x000fe80008000a00 */
[----:B-1----:R-:W0:Y:S02]  /*0a90*/  SHFL.IDX PT, R27, R29, R2, 0x1f ;  /* 0x00001f021d1b7589 */ /* 0x002e2400000e0000 */
[----:B0-----:R-:W-:-:S05]  /*0aa0*/  IADD3 R27, PT, PT, R27, R22, RZ ;  /* 0x000000161b1b7210 */ /* 0x001fca0007ffe0ff */
[----:B------:R-:W-:-:S05]  /*0ab0*/  IMAD.WIDE R24, R27, 0x4, R24 ;  /* 0x000000041b187825 */ /* 0x000fca00078e0218 */
[----:B------:R0:W-:Y:S02]  /*0ac0*/  ST.E desc[UR8][R24.64], R23 ;  /* 0x0000001718007985 */ /* 0x0001e4000c101908 */
.L_x_13:
[----:B------:R-:W-:Y:S05]  /*0ad0*/  BSYNC.RECONVERGENT B3 ;  /* 0x0000000000037941 */ /* 0x000fea0003800200 */
.L_x_12:
[----:B------:R-:W0:Y:S04]  /*0ae0*/  LDG.E R0, desc[UR8][R10.64] ;  /* 0x000000080a007981 */ /* 0x000e28000c1e1900 */
[----:B------:R-:W2:Y:S01]  /*0af0*/  LDG.E R14, desc[UR8][R14.64] ;  /* 0x000000080e0e7981 */ /* 0x000ea2000c1e1900 */
[----:B------:R-:W-:Y:S01]  /*0b00*/  BSSY.RECONVERGENT B3, `(.L_x_14) ;  /* 0x0000007000037945 */ /* 0x000fe20003800200 */
[----:B0-----:R-:W-:-:S04]  /*0b10*/  IADD3 R25, PT, PT, R0, 0x1, RZ ;  /* 0x0000000100197810 */ /* 0x001fc80007ffe0ff */
[----:B--2---:R-:W-:-:S13]  /*0b20*/  ISETP.NE.AND P0, PT, R14, R25, PT ;  /* 0x000000190e00720c */ /* 0x004fda0003f05270 */
[----:B------:R-:W-:Y:S05]  /*0b30*/  @P0 BRA `(.L_x_15) ;  /* 0x00000000000c0947 */ /* 0x000fea0003800000 */
[----:B------:R-:W2:Y:S01]  /*0b40*/  LDG.E.64 R24, desc[UR8][R12.64] ;  /* 0x000000080c187981 */ /* 0x000ea2000c1e1b00 */
[----:B------:R-:W-:-:S05]  /*0b50*/  IMAD.WIDE R14, R23, 0x8, R20 ;  /* 0x00000008170e7825 */ /* 0x000fca00078e0214 */
[----:B--2---:R0:W-:Y:S02]  /*0b60*/  REDG.E.ADD.64.STRONG.GPU desc[UR8][R14.64], R24 ;  /* 0x000000180e00798e */ /* 0x0041e4000c12e508 */
.L_x_15:
[----:B------:R-:W-:Y:S05]  /*0b70*/  BSYNC.RECONVERGENT B3 ;  /* 0x0000000000037941 */ /* 0x000fea0003800200 */
.L_x_14:
[----:B------:R-:W2:Y:S01]  /*0b80*/  LDG.E R0, desc[UR8][R6.64+0x4] ;  /* 0x0000040806007981 */ /* 0x000ea2000c1e1900 */
[----:B------:R-:W-:-:S04]  /*0b90*/  IADD3 R5, PT, PT, R5, 0x1, RZ ;  /* 0x0000000105057810 */ /* 0x000fc80007ffe0ff */
[----:B--2---:R-:W-:-:S13]  /*0ba0*/  ISETP.GE.AND P0, PT, R5, R0, PT ;  /* 0x000000000500720c */ /* 0x004fda0003f06270 */
[----:B------:R-:W-:Y:S05]  /*0bb0*/  @!P0 BRA `(.L_x_16) ;  /* 0xfffffffc004c8947 */ /* 0x000fea000383ffff */
[----:B------:R-:W-:Y:S05]  /*0bc0*/  BSYNC B2 ;  /* 0x0000000000027941 */ /* 0x000fea0003800000 */
.L_x_11:
[----:B------:R-:W0:Y:S01]  /*0bd0*/  S2UR UR5, SR_CgaCtaId ;  /* 0x00000000000579c3 */ /* 0x000e220000008800 */
[----:B------:R-:W-:Y:S02]  /*0be0*/  UMOV UR4, 0x400 ;  /* 0x0000040000047882 */ /* 0x000fe40000000000 */
[----:B------:R-:W-:Y:S02]  /*0bf0*/  MOV R10, UR4 ;  /* 0x00000004000a7c02 */ /* 0x000fe40008000f00 */
[----:B0-----:R-:W-:-:S04]  /*0c00*/  MOV R15, UR5 ;  /* 0x00000005000f7c02 */ /* 0x001fc80008000f00 */
[----:B------:R-:W-:-:S05]  /*0c10*/  LEA R0, R15, R10, 0x18 ;  /* 0x0000000a0f007211 */ /* 0x000fca00078ec0ff */
[----:B------:R0:W1:Y:S02]  /*0c20*/  LDS R5, [R0+0x28] ;  /* 0x0000280000057984 */ /* 0x0000640000000800 */
.L_x_10:
[----:B------:R-:W-:Y:S05]  /*0c30*/  BSYNC B1 ;  /* 0x0000000000017941 */ /* 0x000fea0003800000 */
.L_x_9:
[----:B------:R-:W2:Y:S01]  /*0c40*/  S2R R9, SR_LANEID ;  /* 0x0000000000097919 */ /* 0x000ea20000000000 */
[----:B------:R-:W-:Y:S01]  /*0c50*/  VOTEU.ANY UR4, UPT, PT ;  /* 0x0000000000047886 */ /* 0x000fe200038e0100 */
[----:B------:R-:W-:Y:S01]  /*0c60*/  IADD3 R2, PT, PT, R10, 0x3c, RZ ;  /* 0x0000003c0a027810 */ /* 0x000fe20007ffe0ff */
[----:B------:R-:W2:Y:S03]  /*0c70*/  FLO.U32 R8, UR4 ;  /* 0x0000000400087d00 */ /* 0x000ea600080e0000 */
[----:B------:R-:W-:-:S05]  /*0c80*/  LEA R6, R15, R2, 0x18 ;  /* 0x000000020f067211 */ /* 0x000fca00078ec0ff */
[----:B------:R-:W3:Y:S01]  /*0c90*/  POPC R7, UR4 ;  /* 0x0000000400077d09 */ /* 0x000ee20008000000 */
[----:B--2---:R-:W-:Y:S02]  /*0ca0*/  ISETP.EQ.U32.AND P0, PT, R8, R9, PT ;  /* 0x000000090800720c */ /* 0x004fe40003f02070 */
[----:B------:R-:W2:Y:S11]  /*0cb0*/  S2R R9, SR_LTMASK ;  /* 0x0000000000097919 */ /* 0x000eb60000003900 */
[----:B---3--:R-:W3:Y:S01]  /*0cc0*/  @P0 ATOMS.ADD R7, [R6], R7 ;  /* 0x000000070607038c */ /* 0x008ee20000000000 */
[----:B--2---:R-:W-:-:S03]  /*0cd0*/  LOP3.LUT R9, R9, UR4, RZ, 0xc0, !PT ;  /* 0x0000000409097c12 */ /* 0x004fc6000f8ec0ff */
[----:B---3--:R-:W2:Y:S03]  /*0ce0*/  SHFL.IDX PT, R2, R7, R8, 0x1f ;  /* 0x00001f0807027589 */ /* 0x008ea600000e0000 */
[----:B------:R-:W2:Y:S02]  /*0cf0*/  POPC R9, R9 ;  /* 0x0000000900097309 */ /* 0x000ea40000000000 */
[----:B--2---:R-:W-:-:S04]  /*0d00*/  IADD3 R2, PT, PT, R2, R9, RZ ;  /* 0x0000000902027210 */ /* 0x004fc80007ffe0ff */
[----:B-1----:R-:W-:-:S13]  /*0d10*/  ISETP.GE.AND P0, PT, R2, R5, PT ;  /* 0x000000050200720c */ /* 0x002fda0003f06270 */
[----:B------:R-:W-:Y:S05]  /*0d20*/  @!P0 BRA `(.L_x_17) ;  /* 0xfffffff8009c8947 */ /* 0x000fea000383ffff */
.L_x_8:
[----:B------:R-:W-:Y:S05]  /*0d30*/  WARPSYNC.ALL ;  /* 0x0000000000007948 */ /* 0x000fea0003800000 */
[----:B------:R-:W-:Y:S06]  /*0d40*/  BAR.SYNC.DEFER_BLOCKING 0x0 ;  /* 0x0000000000007b1d */ /* 0x000fec0000010000 */
[----:B------:R-:W1:Y:S02]  /*0d50*/  LDS R5, [R0+0x2c] ;  /* 0x00002c0000057984 */ /* 0x000e640000000800 */
[----:B-1----:R-:W-:-:S13]  /*0d60*/  ISETP.NE.AND P0, PT, R5, RZ, PT ;  /* 0x000000ff0500720c */ /* 0x002fda0003f05270 */
[----:B------:R-:W-:Y:S05]  /*0d70*/  @!P0 BRA `(.L_x_18) ;  /* 0x0000000000b48947 */ /* 0x000fea0003800000 */
[----:B------:R-:W-:Y:S01]  /*0d80*/  ISETP.GE.AND P0, PT, R4, R5, PT ;  /* 0x000000050400720c */ /* 0x000fe20003f06270 */
[----:B------:R-:W-:-:S12]  /*0d90*/  BSSY.RECONVERGENT B1, `(.L_x_19) ;  /* 0x0000014000017945 */ /* 0x000fd80003800200 */
[----:B------:R-:W-:Y:S05]  /*0da0*/  @P0 BRA `(.L_x_20) ;  /* 0x0000000000480947 */ /* 0x000fea0003800000 */
[----:B------:R-:W-:-:S07]  /*0db0*/  IMAD.MOV.U32 R5, RZ, RZ, R4 ;  /* 0x000000ffff057224 */ /* 0x000fce00078e0004 */
.L_x_21:
[----:B0-----:R-:W0:Y:S02]  /*0dc0*/  LDS.128 R8, [R0] ;  /* 0x0000000000087984 */ /* 0x001e240000000c00 */
[----:B0-----:R-:W-:-:S06]  /*0dd0*/  IMAD.WIDE R10, R5, 0x4, R10 ;  /* 0x00000004050a7825 */ /* 0x001fcc00078e020a */
[----:B------:R-:W2:Y:S01]  /*0de0*/  LD.E R11, desc[UR8][R10.64] ;  /* 0x000000080a0b7980 */ /* 0x000ea2000c101900 */
[----:B------:R-:W-:-:S05]  /*0df0*/  IMAD.WIDE R8, R5, 0x4, R8 ;  /* 0x0000000405087825 */ /* 0x000fca00078e0208 */
[----:B--2---:R-:W-:Y:S04]  /*0e00*/  ST.E desc[UR8][R8.64], R11 ;  /* 0x0000000b08007985 */ /* 0x004fe8000c101908 */
[----:B------:R-:W0:Y:S04]  /*0e10*/  LDS.64 R6, [R0+0x8] ;  /* 0x0000080000067984 */ /* 0x000e280000000a00 */
[----:B------:R-:W1:Y:S04]  /*0e20*/  LDS R2, [R0+0x30] ;  /* 0x0000300000027984 */ /* 0x000e680000000800 */
[----:B------:R-:W2:Y:S01]  /*0e30*/  LDS.64 R12, [R0+0x10] ;  /* 0x00001000000c7984 */ /* 0x000ea20000000a00 */
[----:B0-----:R-:W-:-:S06]  /*0e40*/  IMAD.WIDE R6, R5, 0x4, R6 ;  /* 0x0000000405067825 */ /* 0x001fcc00078e0206 */
[----:B------:R-:W3:Y:S01]  /*0e50*/  LD.E R7, desc[UR8][R6.64] ;  /* 0x0000000806077980 */ /* 0x000ee2000c101900 */
[-C--:B-1----:R-:W-:Y:S02]  /*0e60*/  IADD3 R15, PT, PT, R2, R5.reuse, RZ ;  /* 0x00000005020f7210 */ /* 0x082fe40007ffe0ff */
[----:B------:R-:W-:-:S03]  /*0e70*/  IADD3 R5, PT, PT, R3, R5, RZ ;  /* 0x0000000503057210 */ /* 0x000fc60007ffe0ff */
[----:B--2---:R-:W-:-:S05]  /*0e80*/  IMAD.WIDE R12, R15, 0x4, R12 ;  /* 0x000000040f0c7825 */ /* 0x004fca00078e020c */
[----:B---3--:R-:W-:Y:S04]  /*0e90*/  ST.E desc[UR8][R12.64], R7 ;  /* 0x000000070c007985 */ /* 0x008fe8000c101908 */
[----:B------:R-:W0:Y:S02]  /*0ea0*/  LDS R2, [R0+0x2c] ;  /* 0x00002c0000027984 */ /* 0x000e240000000800 */
[----:B0-----:R-:W-:-:S13]  /*0eb0*/  ISETP.GE.AND P0, PT, R5, R2, PT ;  /* 0x000000020500720c */ /* 0x001fda0003f06270 */
[----:B------:R-:W-:Y:S05]  /*0ec0*/  @!P0 BRA `(.L_x_21) ;  /* 0xfffffffc00bc8947 */ /* 0x000fea000383ffff */
.L_x_20:
[----:B------:R-:W-:Y:S05]  /*0ed0*/  BSYNC.RECONVERGENT B1 ;  /* 0x0000000000017941 */ /* 0x000fea0003800200 */
.L_x_19:
[----:B------:R-:W-:Y:S01]  /*0ee0*/  BAR.SYNC.DEFER_BLOCKING 0x0 ;  /* 0x0000000000007b1d */ /* 0x000fe20000010000 */
[----:B------:R-:W-:-:S05]  /*0ef0*/  ISETP.NE.AND P0, PT, R4, RZ, PT ;  /* 0x000000ff0400720c */ /* 0x000fca0003f05270 */
[----:B------:R-:W-:Y:S08]  /*0f00*/  BSSY.RECONVERGENT B1, `(.L_x_22) ;  /* 0x0000012000017945 */ /* 0x000ff00003800200 */
[----:B------:R-:W-:Y:S05]  /*0f10*/  @P0 BRA `(.L_x_23) ;  /* 0x0000000000400947 */ /* 0x000fea0003800000 */
[----:B------:R-:W-:Y:S04]  /*0f20*/  LDS R5, [R0+0x38] ;  /* 0x0000380000057984 */ /* 0x000fe80000000800 */
[----:B------:R-:W1:Y:S02]  /*0f30*/  LDS.64 R6, [R0+0x18] ;  /* 0x0000180000067984 */ /* 0x000e640000000a00 */
[----:B-1----:R-:W-:Y:S02]  /*0f40*/  IMAD.WIDE R6, R5, 0x4, R6 ;  /* 0x0000000405067825 */ /* 0x002fe400078e0206 */
[----:B------:R-:W1:Y:S04]  /*0f50*/  LDS R5, [R0+0x2c] ;  /* 0x00002c0000057984 */ /* 0x000e680000000800 */
[----:B------:R-:W1:Y:S02]  /*0f60*/  LD.E R2, desc[UR8][R6.64+-0x4] ;  /* 0xfffffc0806027980 */ /* 0x000e64000c101900 */
[----:B-1----:R-:W-:-:S05]  /*0f70*/  IADD3 R5, PT, PT, R2, R5, RZ ;  /* 0x0000000502057210 */ /* 0x002fca0007ffe0ff */
[----:B------:R-:W-:Y:S04]  /*0f80*/  ST.E desc[UR8][R6.64], R5 ;  /* 0x0000000506007985 */ /* 0x000fe8000c101908 */
[----:B0-----:R-:W0:Y:S04]  /*0f90*/  LDS R11, [R0+0x2c] ;  /* 0x00002c00000b7984 */ /* 0x001e280000000800 */
[----:B------:R-:W1:Y:S04]  /*0fa0*/  LDS R8, [R0+0x30] ;  /* 0x0000300000087984 */ /* 0x000e680000000800 */
[----:B------:R-:W2:Y:S04]  /*0fb0*/  LDS R2, [R0+0x38] ;  /* 0x0000380000027984 */ /* 0x000ea80000000800 */
[----:B------:R3:W-:Y:S04]  /*0fc0*/  STS [R0+0x2c], RZ ;  /* 0x00002cff00007388 */ /* 0x0007e80000000800 */
[----:B0-----:R3:W-:Y:S01]  /*0fd0*/  STS [R0+0x28], R11 ;  /* 0x0000280b00007388 */ /* 0x0017e20000000800 */
[----:B-1----:R-:W-:-:S02]  /*0fe0*/  IADD3 R13, PT, PT, R11, R8, RZ ;  /* 0x000000080b0d7210 */ /* 0x002fc40007ffe0ff */
[----:B--2---:R-:W-:-:S03]  /*0ff0*/  IADD3 R9, PT, PT, R2, 0x1, RZ ;  /* 0x0000000102097810 */ /* 0x004fc60007ffe0ff */
[----:B------:R3:W-:Y:S04]  /*1000*/  STS [R0+0x30], R13 ;  /* 0x0000300d00007388 */ /* 0x0007e80000000800 */
[----:B------:R3:W-:Y:S02]  /*1010*/  STS [R0+0x38], R9 ;  /* 0x0000380900007388 */ /* 0x0007e40000000800 */
.L_x_23:
[----:B------:R-:W-:Y:S05]  /*1020*/  BSYNC.RECONVERGENT B1 ;  /* 0x0000000000017941 */ /* 0x000fea0003800200 */
.L_x_22:
[----:B------:R-:W-:Y:S06]  /*1030*/  BAR.SYNC.DEFER_BLOCKING 0x0 ;  /* 0x0000000000007b1d */ /* 0x000fec0000010000 */
[----:B------:R-:W-:Y:S05]  /*1040*/  BRA `(.L_x_24) ;  /* 0xfffffff400a87947 */ /* 0x000fea000383ffff */
.L_x_18:
[----:B------:R-:W-:Y:S05]  /*1050*/  BSYNC.RECONVERGENT B0 ;  /* 0x0000000000007941 */ /* 0x000fea0003800200 */
.L_x_7:
[----:B------:R-:W-:Y:S01]  /*1060*/  ISETP.NE.AND P0, PT, R4, RZ, PT ;  /* 0x000000ff0400720c */ /* 0x000fe20003f05270 */
[----:B------:R-:W-:-:S12]  /*1070*/  BSSY.RECONVERGENT B0, `(.L_x_25) ;  /* 0x000000a000007945 */ /* 0x000fd80003800200 */
[----:B------:R-:W-:Y:S05]  /*1080*/  @P0 BRA `(.L_x_26) ;  /* 0x0000000000200947 */ /* 0x000fea0003800000 */
[----:B------:R-:W-:Y:S04]  /*1090*/  LDS R5, [R0+0x30] ;  /* 0x0000300000057984 */ /* 0x000fe80000000800 */
[----:B------:R-:W1:Y:S02]  /*10a0*/  LDS.64 R6, [R0+0x10] ;  /* 0x0000100000067984 */ /* 0x000e640000000a00 */
[----:B-1----:R-:W-:-:S06]  /*10b0*/  IMAD.WIDE R6, R5, 0x4, R6 ;  /* 0x0000000405067825 */ /* 0x002fcc00078e0206 */
[----:B------:R-:W0:Y:S02]  /*10c0*/  LD.E R7, desc[UR8][R6.64+-0x4] ;  /* 0xfffffc0806077980 */ /* 0x000e24000c101900 */
[----:B0-----:R-:W-:-:S06]  /*10d0*/  IMAD.WIDE R8, R7, 0x4, R16 ;  /* 0x0000000407087825 */ /* 0x001fcc00078e0210 */
[----:B------:R-:W2:Y:S02]  /*10e0*/  LDG.E R8, desc[UR8][R8.64] ;  /* 0x0000000808087981 */ /* 0x000ea4000c1e1900 */
[----:B--2---:R-:W-:-:S05]  /*10f0*/  IADD3 R5, PT, PT, R8, -0x1, RZ ;  /* 0xffffffff08057810 */ /* 0x004fca0007ffe0ff */
[----:B------:R1:W-:Y:S02]  /*1100*/  STS [R0+0x34], R5 ;  /* 0x0000340500007388 */ /* 0x0003e40000000800 */
.L_x_26:
[----:B------:R-:W-:Y:S05]  /*1110*/  BSYNC.RECONVERGENT B0 ;  /* 0x0000000000007941 */ /* 0x000fea0003800200 */
.L_x_25:
[----:B------:R-:W-:Y:S06]  /*1120*/  BAR.SYNC.DEFER_BLOCKING 0x0 ;  /* 0x0000000000007b1d */ /* 0x000fec0000010000 */
[----:B------:R-:W-:Y:S01]  /*1130*/  BSSY.RECONVERGENT B2, `(.L_x_27) ;  /* 0x00001e2000027945 */ /* 0x000fe20003800200 */
[----:B------:R-:W2:Y:S02]  /*1140*/  LDS R2, [R0+0x34] ;  /* 0x0000340000027984 */ /* 0x000ea40000000800 */
[----:B--2---:R-:W-:-:S13]  /*1150*/  ISETP.GE.AND P1, PT, R2, 0x1, PT ;  /* 0x000000010200780c */ /* 0x004fda0003f26270 */
[----:B------:R-:W-:Y:S05]  /*1160*/  @!P1 BRA `(.L_x_28) ;  /* 0x0000001c00789947 */ /* 0x000fea0003800000 */
.L_x_99:
[----:B------:R-:W2:Y:S01]  /*1170*/  S2UR UR5, SR_CgaCtaId ;  /* 0x00000000000579c3 */ /* 0x000ea20000008800 */
[----:B------:R-:W-:Y:S02]  /*1180*/  UMOV UR4, 0x400 ;  /* 0x0000040000047882 */ /* 0x000fe40000000000 */
[----:B--2---:R-:W-:-:S09]  /*1190*/  ULEA UR4, UR5, UR4, 0x18 ;  /* 0x0000000405047291 */ /* 0x004fd2000f8ec0ff */
[----:B0-----:R-:W0:Y:S02]  /*11a0*/  LDS.128 R8, [UR4+0x10] ;  /* 0x00001004ff087984 */ /* 0x001e240008000c00 */
[----:B0-----:R-:W-:-:S05]  /*11b0*/  IMAD.WIDE.U32 R22, R2, 0x4, R10 ;  /* 0x0000000402167825 */ /* 0x001fca00078e000a */
[----:B-1----:R-:W2:Y:S04]  /*11c0*/  LD.E R5, desc[UR8][R22.64] ;  /* 0x0000000816057980 */ /* 0x002ea8000c101900 */
[----:B------:R-:W3:Y:S01]  /*11d0*/  LD.E R0, desc[UR8][R22.64+0x4] ;  /* 0x0000040816007980 */ /* 0x000ee2000c101900 */
[----:B------:R-:W-:Y:S01]  /*11e0*/  BSSY.RECONVERGENT B1, `(.L_x_29) ;  /* 0x00001c9000017945 */ /* 0x000fe20003800200 */
[----:B--2---:R-:W-:-:S04]  /*11f0*/  IADD3 R15, PT, PT, R5, R4, RZ ;  /* 0x00000004050f7210 */ /* 0x004fc80007ffe0ff */
[----:B---3--:R-:W-:-:S13]  /*1200*/  ISETP.GE.AND P0, PT, R15, R0, PT ;  /* 0x000000000f00720c */ /* 0x008fda0003f06270 */
[----:B------:R-:W-:Y:S05]  /*1210*/  @P0 BRA `(.L_x_30) ;  /* 0x0000001c00140947 */ /* 0x000fea0003800000 */
.L_x_98:
[----:B------:R-:W-:Y:S01]  /*1220*/  IMAD.WIDE R6, R15, 0x4, R8 ;  /* 0x000000040f067825 */ /* 0x000fe200078e0208 */
[----:B0-----:R-:W0:Y:S04]  /*1230*/  LDC.64 R10, c[0x0][0x390] ;  /* 0x0000e400ff0a7b82 */ /* 0x001e280000000a00 */
[----:B------:R-:W0:Y:S02]  /*1240*/  LD.E R14, desc[UR8][R6.64] ;  /* 0x00000008060e7980 */ /* 0x000e24000c101900 */
[----:B0-----:R-:W-:-:S05]  /*1250*/  IMAD.WIDE R10, R14, 0x4, R10 ;  /* 0x000000040e0a7825 */ /* 0x001fca00078e020a */
[----:B------:R-:W2:Y:S04]  /*1260*/  LDG.E R12, desc[UR8][R10.64] ;  /* 0x000000080a0c7981 */ /* 0x000ea8000c1e1900 */
[----:B------:R-:W2:Y:S01]  /*1270*/  LDG.E R5, desc[UR8][R10.64+0x4] ;  /* 0x000004080a057981 */ /* 0x000ea2000c1e1900 */
[----:B------:R-:W-:Y:S01]  /*1280*/  BSSY.RECONVERGENT B0, `(.L_x_31) ;  /* 0x00001b8000007945 */ /* 0x000fe20003800200 */
[----:B------:R-:W-:Y:S01]  /*1290*/  HFMA2 R13, -RZ, RZ, 0, 0 ;  /* 0x00000000ff0d7431 */ /* 0x000fe200000001ff */
[----:B--2---:R-:W-:-:S13]  /*12a0*/  ISETP.GE.AND P0, PT, R12, R5, PT ;  /* 0x000000050c00720c */ /* 0x004fda0003f06270 */
[----:B------:R-:W-:Y:S05]  /*12b0*/  @P0 BRA `(.L_x_32) ;  /* 0x0000001800d00947 */ /* 0x000fea0003800000 */
[----:B------:R-:W-:-:S05]  /*12c0*/  IMAD.WIDE R6, R14, 0x8, R20 ;  /* 0x000000080e067825 */ /* 0x000fca00078e0214 */
[----:B------:R0:W2:Y:S01]  /*12d0*/  LDG.E.64 R24, desc[UR8][R6.64] ;  /* 0x0000000806187981 */ /* 0x0000a2000c1e1b00 */
[----:B------:R-:W-:-:S05]  /*12e0*/  IMAD.WIDE R26, R14, 0x4, R16 ;  /* 0x000000040e1a7825 */ /* 0x000fca00078e0210 */
[----:B------:R-:W3:Y:S01]  /*12f0*/  LDG.E R10, desc[UR8][R26.64] ;  /* 0x000000081a0a7981 */ /* 0x000ee2000c1e1900 */
[C---:B------:R-:W-:Y:S01]  /*1300*/  VIADDMNMX R11, R12.reuse, 0x1, R5, !PT ;  /* 0x000000010c0b7846 */ /* 0x040fe20007800105 */
[----:B------:R-:W-:Y:S01]  /*1310*/  BSSY.RECONVERGENT B5, `(.L_x_33) ;  /* 0x00000e2000057945 */ /* 0x000fe20003800200 */
[----:B------:R-:W-:Y:S02]  /*1320*/  MOV R13, RZ ;  /* 0x000000ff000d7202 */ /* 0x000fe40000000f00 */
[----:B------:R-:W-:Y:S01]  /*1330*/  IADD3 R2, PT, PT, R12, -R11, RZ ;  /* 0x8000000b0c027210 */ /* 0x000fe20007ffe0ff */
[----:B------:R-:W-:-:S03]  /*1340*/  IMAD.IADD R11, R11, 0x1, -R12 ;  /* 0x000000010b0b7824 */ /* 0x000fc600078e0a0c */
[----:B------:R-:W-:Y:S02]  /*1350*/  ISETP.GT.U32.AND P0, PT, R2, -0x8, PT ;  /* 0xfffffff80200780c */ /* 0x000fe40003f04070 */
[----:B0-----:R-:W-:Y:S01]  /*1360*/  LOP3.LUT R7, R11, 0x7, RZ, 0xc0, !PT ;  /* 0x000000070b077812 */ /* 0x001fe200078ec0ff */
[----:B--2---:R0:W1:Y:S01]  /*1370*/  I2F.U64 R0, R24 ;  /* 0x0000001800007312 */ /* 0x0040620000301000 */
[----:B---3--:R-:W-:-:S09]  /*1380*/  IADD3 R10, PT, PT, R10, 0x1, RZ ;  /* 0x000000010a0a7810 */ /* 0x008fd20007ffe0ff */
[----:B------:R-:W-:Y:S05]  /*1390*/  @P0 BRA `(.L_x_34) ;  /* 0x0000000c00640947 */ /* 0x000fea0003800000 */
[----:B------:R-:W-:Y:S01]  /*13a0*/  HFMA2 R13, -RZ, RZ, 0, 0 ;  /* 0x00000000ff0d7431 */ /* 0x000fe200000001ff */
[----:B------:R-:W-:Y:S02]  /*13b0*/  LOP3.LUT R6, R11, 0xfffffff8, RZ, 0xc0, !PT ;  /* 0xfffffff80b067812 */ /* 0x000fe400078ec0ff */
[----:B------:R-:W-:-:S07]  /*13c0*/  MOV R5, RZ ;  /* 0x000000ff00057202 */ /* 0x000fce0000000f00 */
.L_x_67:
[----:B0-----:R-:W0:Y:S02]  /*13d0*/  LDC.64 R24, c[0x0][0x398] ;  /* 0x0000e600ff187b82 */ /* 0x001e240000000a00 */
[----:B0-----:R-:W-:-:S05]  /*13e0*/  IMAD.WIDE R24, R12, 0x4, R24 ;  /* 0x000000040c187825 */ /* 0x001fca00078e0218 */
[----:B------:R-:W2:Y:S02]  /*13f0*/  LDG.E R35, desc[UR8][R24.64] ;  /* 0x0000000818237981 */ /* 0x000ea4000c1e1900 */
[----:B--2---:R-:W-:-:S06]  /*1400*/  IMAD.WIDE R26, R35, 0x4, R16 ;  /* 0x00000004231a7825 */ /* 0x004fcc00078e0210 */
[----:B------:R-:W2:Y:S01]  /*1410*/  LDG.E R27, desc[UR8][R26.64] ;  /* 0x000000081a1b7981 */ /* 0x000ea2000c1e1900 */
[----:B------:R-:W-:Y:S01]  /*1420*/  IADD3 R5, PT, PT, R5, 0x8, RZ ;  /* 0x0000000805057810 */ /* 0x000fe20007ffe0ff */
[----:B------:R-:W-:Y:S03]  /*1430*/  BSSY.RECONVERGENT B6, `(.L_x_35) ;  /* 0x0000017000067945 */ /* 0x000fe60003800200 */
[----:B------:R-:W-:Y:S02]  /*1440*/  ISETP.NE.AND P2, PT, R5, R6, PT ;  /* 0x000000060500720c */ /* 0x000fe40003f45270 */
[----:B--2---:R-:W-:-:S13]  /*1450*/  ISETP.NE.AND P0, PT, R27, R10, PT ;  /* 0x0000000a1b00720c */ /* 0x004fda0003f05270 */
[----:B------:R-:W-:Y:S05]  /*1460*/  @P0 BRA `(.L_x_36) ;  /* 0x00000000004c0947 */ /* 0x000fea0003800000 */
[----:B------:R-:W-:-:S06]  /*1470*/  IMAD.WIDE R26, R35, 0x8, R20 ;  /* 0x00000008231a7825 */ /* 0x000fcc00078e0214 */
[----:B------:R-:W2:Y:S01]  /*1480*/  LDG.E.64 R26, desc[UR8][R26.64] ;  /* 0x000000081a1a7981 */ /* 0x000ea2000c1e1b00 */
[----:B------:R-:W-:Y:S01]  /*1490*/  BSSY.RECONVERGENT B7, `(.L_x_37) ;  /* 0x000000c000077945 */ /* 0x000fe20003800200 */
[----:B--2---:R-:W0:Y:S08]  /*14a0*/  I2F.U64 R31, R26 ;  /* 0x0000001a001f7312 */ /* 0x004e300000301000 */
[----:B0-----:R-:W0:Y:S08]  /*14b0*/  MUFU.RCP R2, R31 ;  /* 0x0000001f00027308 */ /* 0x001e300000001000 */
[----:B-1----:R-:W1:Y:S01]  /*14c0*/  FCHK P0, R0, R31 ;  /* 0x0000001f00007302 */ /* 0x002e620000000000 */
[----:B0-----:R-:W-:-:S04]  /*14d0*/  FFMA R29, -R31, R2, 1 ;  /* 0x3f8000001f1d7423 */ /* 0x001fc80000000102 */
[----:B------:R-:W-:-:S04]  /*14e0*/  FFMA R29, R2, R29, R2 ;  /* 0x0000001d021d7223 */ /* 0x000fc80000000002 */
[----:B------:R-:W-:-:S04]  /*14f0*/  FFMA R2, R0, R29, RZ ;  /* 0x0000001d00027223 */ /* 0x000fc800000000ff */
[----:B------:R-:W-:-:S04]  /*1500*/  FFMA R28, -R31, R2, R0 ;  /* 0x000000021f1c7223 */ /* 0x000fc80000000100 */
[----:B------:R-:W-:Y:S01]  /*1510*/  FFMA R2, R29, R28, R2 ;  /* 0x0000001c1d027223 */ /* 0x000fe20000000002 */
[----:B-1----:R-:W-:Y:S06]  /*1520*/  @!P0 BRA `(.L_x_38) ;  /* 0x0000000000088947 */ /* 0x002fec0003800000 */
[----:B------:R-:W-:-:S07]  /*1530*/  MOV R26, 0x1550 ;  /* 0x00001550001a7802 */ /* 0x000fce0000000f00 */
[----:B------:R-:W-:Y:S05]  /*1540*/  CALL.REL.NOINC `($__internal_0_$__cuda_sm3x_div_rn_noftz_f32_slowpath) ;  /* 0x0000001800f07944 */ /* 0x000fea0003c00000 */
.L_x_38:
[----:B------:R-:W-:Y:S05]  /*1550*/  BSYNC.RECONVERGENT B7 ;  /* 0x0000000000077941 */ /* 0x000fea0003800200 */
.L_x_37:
[----:B------:R-:W-:-:S06]  /*1560*/  IMAD.WIDE R26, R35, 0x4, R18 ;  /* 0x00000004231a7825 */ /* 0x000fcc00078e0212 */
[----:B------:R-:W2:Y:S02]  /*1570*/  LDG.E R26, desc[UR8][R26.64] ;  /* 0x000000081a1a7981 */ /* 0x000ea4000c1e1900 */
[----:B--2---:R-:W-:-:S04]  /*1580*/  FADD R28, R26, 1 ;  /* 0x3f8000001a1c7421 */ /* 0x004fc80000000000 */
[----:B------:R-:W-:-:S07]  /*1590*/  FFMA R13, R28, R2, R13 ;  /* 0x000000021c0d7223 */ /* 0x000fce000000000d */
.L_x_36:
[----:B------:R-:W-:Y:S05]  /*15a0*/  BSYNC.RECONVERGENT B6 ;  /* 0x0000000000067941 */ /* 0x000fea0003800200 */
.L_x_35:
[----:B------:R-:W2:Y:S02]  /*15b0*/  LDG.E R35, desc[UR8][R24.64+0x4] ;  /* 0x0000040818237981 */ /* 0x000ea4000c1e1900 */
[----:B--2---:R-:W-:-:S06]  /*15c0*/  IMAD.WIDE R26, R35, 0x4, R16 ;  /* 0x00000004231a7825 */ /* 0x004fcc00078e0210 */
[----:B------:R-:W2:Y:S01]  /*15d0*/  LDG.E R27, desc[UR8][R26.64] ;  /* 0x000000081a1b7981 */ /* 0x000ea2000c1e1900 */
[----:B------:R-:W-:Y:S01]  /*15e0*/  BSSY.RECONVERGENT B6, `(.L_x_39) ;  /* 0x0000016000067945 */ /* 0x000fe20003800200 */
        /* <DEDUP_REMOVED lines=16> */
.L_x_42:
[----:B------:R-:W-:Y:S05]  /*16f0*/  BSYNC.RECONVERGENT B7 ;  /* 0x0000000000077941 */ /* 0x000fea0003800200 */
.L_x_41:
[----:B------:R-:W-:-:S06]  /*1700*/  IMAD.WIDE R26, R35, 0x4, R18 ;  /* 0x00000004231a7825 */ /* 0x000fcc00078e0212 */
[----:B------:R-:W2:Y:S02]  /*1710*/  LDG.E R26, desc[UR8][R26.64] ;  /* 0x000000081a1a7981 */ /* 0x000ea4000c1e1900 */
[----:B--2---:R-:W-:-:S04]  /*1720*/  FADD R28, R26, 1 ;  /* 0x3f8000001a1c7421 */ /* 0x004fc80000000000 */
[----:B------:R-:W-:-:S07]  /*1730*/  FFMA R13, R28, R2, R13 ;  /* 0x000000021c0d7223 */ /* 0x000fce000000000d */
.L_x_40:
[----:B------:R-:W-:Y:S05]  /*1740*/  BSYNC.RECONVERGENT B6 ;  /* 0x0000000000067941 */ /* 0x000fea0003800200 */
.L_x_39:
        /* <DEDUP_REMOVED lines=20> */
.L_x_46:
[----:B------:R-:W-:Y:S05]  /*1890*/  BSYNC.RECONVERGENT B7 ;  /* 0x0000000000077941 */ /* 0x000fea0003800200 */
.L_x_45:
[----:B------:R-:W-:-:S06]  /*18a0*/  IMAD.WIDE R26, R35, 0x4, R18 ;  /* 0x00000004231a7825 */ /* 0x000fcc00078e0212 */
[----:B------:R-:W2:Y:S02]  /*18b0*/  LDG.E R26, desc[UR8][R26.64] ;  /* 0x000000081a1a7981 */ /* 0x000ea4000c1e1900 */
[----:B--2---:R-:W-:-:S04]  /*18c0*/  FADD R28, R26, 1 ;  /* 0x3f8000001a1c7421 */ /* 0x004fc80000000000 */
[----:B------:R-:W-:-:S07]  /*18d0*/  FFMA R13, R28, R2, R13 ;  /* 0x000000021c0d7223 */ /* 0x000fce000000000d */
.L_x_44:
[----:B------:R-:W-:Y:S05]  /*18e0*/  BSYNC.RECONVERGENT B6 ;  /* 0x0000000000067941 */ /* 0x000fea0003800200 */
.L_x_43:
        /* <DEDUP_REMOVED lines=20> */
.L_x_50:
[----:B------:R-:W-:Y:S05]  /*1a30*/  BSYNC.RECONVERGENT B7 ;  /* 0x0000000000077941 */ /* 0x000fea0003800200 */
.L_x_49:
[----:B------:R-:W-:-:S06]  /*1a40*/  IMAD.WIDE R26, R35, 0x4, R18 ;  /* 0x00000004231a7825 */ /* 0x000fcc00078e0212 */
[----:B------:R-:W2:Y:S02]  /*1a50*/  LDG.E R26, desc[UR8][R26.64] ;  /* 0x000000081a1a7981 */ /* 0x000ea4000c1e1900 */
[----:B--2---:R-:W-:-:S04]  /*1a60*/  FADD R28, R26, 1 ;  /* 0x3f8000001a1c7421 */ /* 0x004fc80000000000 */
[----:B------:R-:W-:-:S07]  /*1a70*/  FFMA R13, R28, R2, R13 ;  /* 0x000000021c0d7223 */ /* 0x000fce000000000d */
.L_x_48:
[----:B------:R-:W-:Y:S05]  /*1a80*/  BSYNC.RECONVERGENT B6 ;  /* 0x0000000000067941 */ /* 0x000fea0003800200 */
.L_x_47:
        /* <DEDUP_REMOVED lines=20> */
.L_x_54:
[----:B------:R-:W-:Y:S05]  /*1bd0*/  BSYNC.RECONVERGENT B7 ;  /* 0x0000000000077941 */ /* 0x000fea0003800200 */
.L_x_53:
[----:B------:R-:W-:-:S06]  /*1be0*/  IMAD.WIDE R26, R35, 0x4, R18 ;  /* 0x00000004231a7825 */ /* 0x000fcc00078e0212 */
[----:B------:R-:W2:Y:S02]  /*1bf0*/  LDG.E R26, desc[UR8][R26.64] ;  /* 0x000000081a1a7981 */ /* 0x000ea4000c1e1900 */
[----:B--2---:R-:W-:-:S04]  /*1c00*/  FADD R28, R26, 1 ;  /* 0x3f8000001a1c7421 */ /* 0x004fc80000000000 */
[----:B------:R-:W-:-:S07]  /*1c10*/  FFMA R13, R28, R2, R13 ;  /* 0x000000021c0d7223 */ /* 0x000fce000000000d */
.L_x_52:
[----:B------:R-:W-:Y:S05]  /*1c20*/  BSYNC.RECONVERGENT B6 ;  /* 0x0000000000067941 */ /* 0x000fea0003800200 */
.L_x_51:
        /* <DEDUP_REMOVED lines=20> */
.L_x_58:
[----:B------:R-:W-:Y:S05]  /*1d70*/  BSYNC.RECONVERGENT B7 ;  /* 0x0000000000077941 */ /* 0x000fea0003800200 */
.L_x_57:
[----:B------:R-:W-:-:S06]  /*1d80*/  IMAD.WIDE R26, R35, 0x4, R18 ;  /* 0x00000004231a7825 */ /* 0x000fcc00078e0212 */
[----:B------:R-:W2:Y:S02]  /*1d90*/  LDG.E R26, desc[UR8][R26.64] ;  /* 0x000000081a1a7981 */ /* 0x000ea4000c1e1900 */
[----:B--2---:R-:W-:-:S04]  /*1da0*/  FADD R28, R26, 1 ;  /* 0x3f8000001a1c7421 */ /* 0x004fc80000000000 */
[----:B------:R-:W-:-:S07]  /*1db0*/  FFMA R13, R28, R2, R13 ;  /* 0x000000021c0d7223 */ /* 0x000fce000000000d */
.L_x_56:
[----:B------:R-:W-:Y:S05]  /*1dc0*/  BSYNC.RECONVERGENT B6 ;  /* 0x0000000000067941 */ /* 0x000fea0003800200 */
.L_x_55:
        /* <DEDUP_REMOVED lines=20> */
.L_x_62:
[----:B------:R-:W-:Y:S05]  /*1f10*/  BSYNC.RECONVERGENT B7 ;  /* 0x0000000000077941 */ /* 0x000fea0003800200 */
.L_x_61:
[----:B------:R-:W-:-:S06]  /*1f20*/  IMAD.WIDE R26, R35, 0x4, R18 ;  /* 0x00000004231a7825 */ /* 0x000fcc00078e0212 */
[----:B------:R-:W2:Y:S02]  /*1f30*/  LDG.E R26, desc[UR8][R26.64] ;  /* 0x000000081a1a7981 */ /* 0x000ea4000c1e1900 */
[----:B--2---:R-:W-:-:S04]  /*1f40*/  FADD R28, R26, 1 ;  /* 0x3f8000001a1c7421 */ /* 0x004fc80000000000 */
[----:B------:R-:W-:-:S07]  /*1f50*/  FFMA R13, R28, R2, R13 ;  /* 0x000000021c0d7223 */ /* 0x000fce000000000d */
.L_x_60:
[----:B------:R-:W-:Y:S05]  /*1f60*/  BSYNC.RECONVERGENT B6 ;  /* 0x0000000000067941 */ /* 0x000fea0003800200 */
.L_x_59:
        /* <DEDUP_REMOVED lines=20> */
.L_x_66:
[----:B------:R-:W-:Y:S05]  /*20b0*/  BSYNC.RECONVERGENT B7 ;  /* 0x0000000000077941 */ /* 0x000fea0003800200 */
.L_x_65:
[----:B------:R-:W-:-:S06]  /*20c0*/  IMAD.WIDE R24, R25, 0x4, R18 ;  /* 0x0000000419187825 */ /* 0x000fcc00078e0212 */
[----:B------:R-:W2:Y:S02]  /*20d0*/  LDG.E R24, desc[UR8][R24.64] ;  /* 0x0000000818187981 */ /* 0x000ea4000c1e1900 */
[----:B--2---:R-:W-:-:S04]  /*20e0*/  FADD R26, R24, 1 ;  /* 0x3f800000181a7421 */ /* 0x004fc80000000000 */
[----:B------:R-:W-:-:S07]  /*20f0*/  FFMA R13, R26, R2, R13 ;  /* 0x000000021a0d7223 */ /* 0x000fce000000000d */
.L_x_64:
[----:B------:R-:W-:Y:S05]  /*2100*/  BSYNC.RECONVERGENT B6 ;  /* 0x0000000000067941 */ /* 0x000fea0003800200 */
.L_x_63:
[----:B------:R-:W-:Y:S01]  /*2110*/  IADD3 R12, PT, PT, R12, 0x8, RZ ;  /* 0x000000080c0c7810 */ /* 0x000fe20007ffe0ff */
[----:B------:R-:W-:Y:S06]  /*2120*/  @P2 BRA `(.L_x_67) ;  /* 0xfffffff000a82947 */ /* 0x000fec000383ffff */
.L_x_34:
[----:B------:R-:W-:Y:S05]  /*2130*/  BSYNC.RECONVERGENT B5 ;  /* 0x0000000000057941 */ /* 0x000fea0003800200 */
.L_x_33:
[----:B------:R-:W-:-:S13]  /*2140*/  ISETP.NE.AND P0, PT, R7, RZ, PT ;  /* 0x000000ff0700720c */ /* 0x000fda0003f05270 */
[----:B------:R-:W-:Y:S05]  /*2150*/  @!P0 BRA `(.L_x_32) ;  /* 0x0000000c00288947 */ /* 0x000fea0003800000 */
[----:B------:R-:W-:Y:S01]  /*2160*/  ISETP.GE.U32.AND P0, PT, R7, 0x4, PT ;  /* 0x000000040700780c */ /* 0x000fe20003f06070 */
[----:B------:R-:W-:Y:S01]  /*2170*/  BSSY.RECONVERGENT B5, `(.L_x_68) ;  /* 0x000006e000057945 */ /* 0x000fe20003800200 */
[----:B------:R-:W-:-:S11]  /*2180*/  LOP3.LUT R6, R11, 0x3, RZ, 0xc0, !PT ;  /* 0x000000030b067812 */ /* 0x000fd600078ec0ff */
[----:B------:R-:W-:Y:S05]  /*2190*/  @!P0 BRA `(.L_x_69) ;  /* 0x0000000400ac8947 */ /* 0x000fea0003800000 */
[----:B0-----:R-:W0:Y:S02]  /*21a0*/  LDC.64 R24, c[0x0][0x398] ;  /* 0x0000e600ff187b82 */ /* 0x001e240000000a00 */
[----:B0-----:R-:W-:-:S05]  /*21b0*/  IMAD.WIDE R24, R12, 0x4, R24 ;  /* 0x000000040c187825 */ /* 0x001fca00078e0218 */
        /* <DEDUP_REMOVED lines=20> */
.L_x_73:
[----:B------:R-:W-:Y:S05]  /*2300*/  BSYNC.RECONVERGENT B7 ;  /* 0x0000000000077941 */ /* 0x000fea0003800200 */
.L_x_72:
[----:B------:R-:W-:-:S06]  /*2310*/  IMAD.WIDE R26, R5, 0x4, R18 ;  /* 0x00000004051a7825 */ /* 0x000fcc00078e0212 */
[----:B------:R-:W2:Y:S02]  /*2320*/  LDG.E R26, desc[UR8][R26.64] ;  /* 0x000000081a1a7981 */ /* 0x000ea4000c1e1900 */
[----:B--2---:R-:W-:-:S04]  /*2330*/  FADD R28, R26, 1 ;  /* 0x3f8000001a1c7421 */ /* 0x004fc80000000000 */
[----:B------:R-:W-:-:S07]  /*2340*/  FFMA R13, R28, R2, R13 ;  /* 0x000000021c0d7223 */ /* 0x000fce000000000d */
.L_x_71:
[----:B------:R-:W-:Y:S05]  /*2350*/  BSYNC.RECONVERGENT B6 ;  /* 0x0000000000067941 */ /* 0x000fea0003800200 */
.L_x_70:
        /* <DEDUP_REMOVED lines=20> */
.L_x_77:
[----:B------:R-:W-:Y:S05]  /*24a0*/  BSYNC.RECONVERGENT B7 ;  /* 0x0000000000077941 */ /* 0x000fea0003800200 */
.L_x_76:
[----:B------:R-:W-:-:S06]  /*24b0*/  IMAD.WIDE R26, R5, 0x4, R18 ;  /* 0x00000004051a7825 */ /* 0x000fcc00078e0212 */
[----:B------:R-:W2:Y:S02]  /*24c0*/  LDG.E R26, desc[UR8][R26.64] ;  /* 0x000000081a1a7981 */ /* 0x000ea4000c1e1900 */
[----:B--2---:R-:W-:-:S04]  /*24d0*/  FADD R28, R26, 1 ;  /* 0x3f8000001a1c7421 */ /* 0x004fc80000000000 */
[----:B------:R-:W-:-:S07]  /*24e0*/  FFMA R13, R28, R2, R13 ;  /* 0x000000021c0d7223 */ /* 0x000fce000000000d */
.L_x_75:
[----:B------:R-:W-:Y:S05]  /*24f0*/  BSYNC.RECONVERGENT B6 ;  /* 0x0000000000067941 */ /* 0x000fea0003800200 */
.L_x_74:
        /* <DEDUP_REMOVED lines=20> */
.L_x_81:
[----:B------:R-:W-:Y:S05]  /*2640*/  BSYNC.RECONVERGENT B7 ;  /* 0x0000000000077941 */ /* 0x000fea0003800200 */
.L_x_80:
[----:B------:R-:W-:-:S06]  /*2650*/  IMAD.WIDE R26, R5, 0x4, R18 ;  /* 0x00000004051a7825 */ /* 0x000fcc00078e0212 */
[----:B------:R-:W2:Y:S02]  /*2660*/  LDG.E R26, desc[UR8][R26.64] ;  /* 0x000000081a1a7981 */ /* 0x000ea4000c1e1900 */
[----:B--2---:R-:W-:-:S04]  /*2670*/  FADD R28, R26, 1 ;  /* 0x3f8000001a1c7421 */ /* 0x004fc80000000000 */
[----:B------:R-:W-:-:S07]  /*2680*/  FFMA R13, R28, R2, R13 ;  /* 0x000000021c0d7223 */ /* 0x000fce000000000d */
.L_x_79:
[----:B------:R-:W-:Y:S05]  /*2690*/  BSYNC.RECONVERGENT B6 ;  /* 0x0000000000067941 */ /* 0x000fea0003800200 */
.L_x_78:
        /* <DEDUP_REMOVED lines=20> */
.L_x_85:
[----:B------:R-:W-:Y:S05]  /*27e0*/  BSYNC.RECONVERGENT B7 ;  /* 0x0000000000077941 */ /* 0x000fea0003800200 */
.L_x_84:
[----:B------:R-:W-:-:S06]  /*27f0*/  IMAD.WIDE R24, R5, 0x4, R18 ;  /* 0x0000000405187825 */ /* 0x000fcc00078e0212 */
[----:B------:R-:W2:Y:S02]  /*2800*/  LDG.E R24, desc[UR8][R24.64] ;  /* 0x0000000818187981 */ /* 0x000ea4000c1e1900 */
[----:B--2---:R-:W-:-:S04]  /*2810*/  FADD R26, R24, 1 ;  /* 0x3f800000181a7421 */ /* 0x004fc80000000000 */
[----:B------:R-:W-:-:S07]  /*2820*/  FFMA R13, R26, R2, R13 ;  /* 0x000000021a0d7223 */ /* 0x000fce000000000d */
.L_x_83:
[----:B------:R-:W-:Y:S05]  /*2830*/  BSYNC.RECONVERGENT B6 ;  /* 0x0000000000067941 */ /* 0x000fea0003800200 */
.L_x_82:
[----:B------:R-:W-:-:S07]  /*2840*/  IADD3 R12, PT, PT, R12, 0x4, RZ ;  /* 0x000000040c0c7810 */ /* 0x000fce0007ffe0ff */
.L_x_69:
[----:B------:R-:W-:Y:S05]  /*2850*/  BSYNC.RECONVERGENT B5 ;  /* 0x0000000000057941 */ /* 0x000fea0003800200 */
.L_x_68:
[----:B------:R-:W-:-:S13]  /*2860*/  ISETP.NE.AND P0, PT, R6, RZ, PT ;  /* 0x000000ff0600720c */ /* 0x000fda0003f05270 */
[----:B------:R-:W-:Y:S05]  /*2870*/  @!P0 BRA `(.L_x_32) ;  /* 0x0000000400608947 */ /* 0x000fea0003800000 */
[----:B------:R-:W-:Y:S01]  /*2880*/  ISETP.NE.AND P0, PT, R6, 0x1, PT ;  /* 0x000000010600780c */ /* 0x000fe20003f05270 */
[----:B------:R-:W-:-:S12]  /*2890*/  BSSY.RECONVERGENT B5, `(.L_x_86) ;  /* 0x0000039000057945 */ /* 0x000fd80003800200 */
[----:B------:R-:W-:Y:S05]  /*28a0*/  @!P0 BRA `(.L_x_87) ;  /* 0x0000000000dc8947 */ /* 0x000fea0003800000 */
[----:B------:R-:W2:Y:S02]  /*28b0*/  LDC.64 R6, c[0x0][0x398] ;  /* 0x0000e600ff067b82 */ /* 0x000ea40000000a00 */
[----:B--2---:R-:W-:-:S05]  /*28c0*/  IMAD.WIDE R6, R12, 0x4, R6 ;  /* 0x000000040c067825 */ /* 0x004fca00078e0206 */
[----:B------:R-:W0:Y:S02]  /*28d0*/  LDG.E R5, desc[UR8][R6.64] ;  /* 0x0000000806057981 */ /* 0x000e24000c1e1900 */
[----:B0-----:R-:W-:-:S06]  /*28e0*/  IMAD.WIDE R24, R5, 0x4, R16 ;  /* 0x0000000405187825 */ /* 0x001fcc00078e0210 */
        /* <DEDUP_REMOVED lines=18> */
.L_x_91:
[----:B------:R-:W-:Y:S05]  /*2a10*/  BSYNC.RECONVERGENT B7 ;  /* 0x0000000000077941 */ /* 0x000fea0003800200 */
.L_x_90:
[----:B------:R-:W-:-:S06]  /*2a20*/  IMAD.WIDE R24, R5, 0x4, R18 ;  /* 0x0000000405187825 */ /* 0x000fcc00078e0212 */
[----:B------:R-:W2:Y:S02]  /*2a30*/  LDG.E R24, desc[UR8][R24.64] ;  /* 0x0000000818187981 */ /* 0x000ea4000c1e1900 */
[----:B--2---:R-:W-:-:S04]  /*2a40*/  FADD R26, R24, 1 ;  /* 0x3f800000181a7421 */ /* 0x004fc80000000000 */
[----:B------:R-:W-:-:S07]  /*2a50*/  FFMA R13, R26, R2, R13 ;  /* 0x000000021a0d7223 */ /* 0x000fce000000000d */
.L_x_89:
[----:B------:R-:W-:Y:S05]  /*2a60*/  BSYNC.RECONVERGENT B6 ;  /* 0x0000000000067941 */ /* 0x000fea0003800200 */
.L_x_88:
        /* <DEDUP_REMOVED lines=20> */
.L_x_95:
[----:B------:R-:W-:Y:S05]  /*2bb0*/  BSYNC.RECONVERGENT B7 ;  /* 0x0000000000077941 */ /* 0x000fea0003800200 */
.L_x_94:
[----:B------:R-:W-:-:S06]  /*2bc0*/  IMAD.WIDE R6, R5, 0x4, R18 ;  /* 0x0000000405067825 */ /* 0x000fcc00078e0212 */
[----:B------:R-:W2:Y:S02]  /*2bd0*/  LDG.E R6, desc[UR8][R6.64] ;  /* 0x0000000806067981 */ /* 0x000ea4000c1e1900 */
[----:B--2---:R-:W-:-:S04]  /*2be0*/  FADD R24, R6, 1 ;  /* 0x3f80000006187421 */ /* 0x004fc80000000000 */
[----:B------:R-:W-:-:S07]  /*2bf0*/  FFMA R13, R24, R2, R13 ;  /* 0x00000002180d7223 */ /* 0x000fce000000000d */
.L_x_93:
[----:B------:R-:W-:Y:S05]  /*2c00*/  BSYNC.RECONVERGENT B6 ;  /* 0x0000000000067941 */ /* 0x000fea0003800200 */
.L_x_92:
[----:B------:R-:W-:-:S07]  /*2c10*/  IADD3 R12, PT, PT, R12, 0x2, RZ ;  /* 0x000000020c0c7810 */ /* 0x000fce0007ffe0ff */
.L_x_87:
[----:B------:R-:W-:Y:S05]  /*2c20*/  BSYNC.RECONVERGENT B5 ;  /* 0x0000000000057941 */ /* 0x000fea0003800200 */
.L_x_86:
[----:B------:R-:W-:-:S04]  /*2c30*/  LOP3.LUT R11, R11, 0x1, RZ, 0xc0, !PT ;  /* 0x000000010b0b7812 */ /* 0x000fc800078ec0ff */
[----:B------:R-:W-:-:S13]  /*2c40*/  ISETP.NE.U32.AND P0, PT, R11, 0x1, PT ;  /* 0x000000010b00780c */ /* 0x000fda0003f05070 */
[----:B------:R-:W-:Y:S05]  /*2c50*/  @P0 BRA `(.L_x_32) ;  /* 0x0000000000680947 */ /* 0x000fea0003800000 */
[----:B------:R-:W2:Y:S02]  /*2c60*/  LDC.64 R6, c[0x0][0x398] ;  /* 0x0000e600ff067b82 */ /* 0x000ea40000000a00 */
[----:B--2---:R-:W-:-:S05]  /*2c70*/  IMAD.WIDE R6, R12, 0x4, R6 ;  /* 0x000000040c067825 */ /* 0x004fca00078e0206 */
[----:B------:R-:W0:Y:S02]  /*2c80*/  LDG.E R5, desc[UR8][R6.64] ;  /* 0x0000000806057981 */ /* 0x000e24000c1e1900 */
[----:B0-----:R-:W-:-:S06]  /*2c90*/  IMAD.WIDE R24, R5, 0x4, R16 ;  /* 0x0000000405187825 */ /* 0x001fcc00078e0210 */
[----:B------:R-:W2:Y:S02]  /*2ca0*/  LDG.E R25, desc[UR8][R24.64] ;  /* 0x0000000818197981 */ /* 0x000ea4000c1e1900 */
        /* <DEDUP_REMOVED lines=16> */
.L_x_97:
[----:B------:R-:W-:Y:S05]  /*2db0*/  BSYNC.RECONVERGENT B5 ;  /* 0x0000000000057941 */ /* 0x000fea0003800200 */
.L_x_96:
[----:B------:R-:W-:-:S06]  /*2dc0*/  IMAD.WIDE R6, R5, 0x4, R18 ;  /* 0x0000000405067825 */ /* 0x000fcc00078e0212 */
[----:B------:R-:W2:Y:S02]  /*2dd0*/  LDG.E R6, desc[UR8][R6.64] ;  /* 0x0000000806067981 */ /* 0x000ea4000c1e1900 */
[----:B--2---:R-:W-:-:S04]  /*2de0*/  FADD R0, R6, 1 ;  /* 0x3f80000006007421 */ /* 0x004fc80000000000 */
[----:B------:R-:W-:-:S07]  /*2df0*/  FFMA R13, R0, R2, R13 ;  /* 0x00000002000d7223 */ /* 0x000fce000000000d */
.L_x_32:
[----:B------:R-:W-:Y:S05]  /*2e00*/  BSYNC.RECONVERGENT B0 ;  /* 0x0000000000007941 */ /* 0x000fea0003800200 */
.L_x_31:
[----:B------:R-:W-:-:S05]  /*2e10*/  IMAD.WIDE R6, R14, 0x4, R18 ;  /* 0x000000040e067825 */ /* 0x000fca00078e0212 */
[----:B------:R2:W-:Y:S04]  /*2e20*/  STG.E desc[UR8][R6.64], R13 ;  /* 0x0000000d06007986 */ /* 0x0005e8000c101908 */
[----:B-1----:R-:W3:Y:S01]  /*2e30*/  LD.E R0, desc[UR8][R22.64+0x4] ;  /* 0x0000040816007980 */ /* 0x002ee2000c101900 */
[----:B------:R-:W-:-:S04]  /*2e40*/  IADD3 R15, PT, PT, R3, R15, RZ ;  /* 0x0000000f030f7210 */ /* 0x000fc80007ffe0ff */
[----:B---3--:R-:W-:-:S13]  /*2e50*/  ISETP.GE.AND P0, PT, R15, R0, PT ;  /* 0x000000000f00720c */ /* 0x008fda0003f06270 */
[----:B--2---:R-:W-:Y:S05]  /*2e60*/  @!P0 BRA `(.L_x_98) ;  /* 0xffffffe000ec8947 */ /* 0x004fea000383ffff */
.L_x_30:
[----:B------:R-:W-:Y:S05]  /*2e70*/  BSYNC.RECONVERGENT B1 ;  /* 0x0000000000017941 */ /* 0x000fea0003800200 */
.L_x_29:
[----:B------:R-:W1:Y:S08]  /*2e80*/  S2UR UR5, SR_CgaCtaId ;  /* 0x00000000000579c3 */ /* 0x000e700000008800 */
[----:B------:R-:W-:Y:S01]  /*2e90*/  BAR.SYNC.DEFER_BLOCKING 0x0 ;  /* 0x0000000000007b1d */ /* 0x000fe20000010000 */
[----:B------:R-:W-:-:S05]  /*2ea0*/  ISETP.NE.AND P0, PT, R4, RZ, PT ;  /* 0x000000ff0400720c */ /* 0x000fca0003f05270 */
[----:B------:R-:W-:Y:S02]  /*2eb0*/  UMOV UR4, 0x400 ;  /* 0x0000040000047882 */ /* 0x000fe40000000000 */
[----:B-1----:R-:W-:-:S09]  /*2ec0*/  ULEA UR4, UR5, UR4, 0x18 ;  /* 0x0000000405047291 */ /* 0x002fd2000f8ec0ff */
[----:B------:R-:W1:Y:S02]  /*2ed0*/  @!P0 LDS R0, [UR4+0x34] ;  /* 0x00003404ff008984 */ /* 0x000e640008000800 */
[----:B-1----:R-:W-:Y:S01]  /*2ee0*/  @!P0 IADD3 R5, PT, PT, R0, -0x1, RZ ;  /* 0xffffffff00058810 */ /* 0x002fe20007ffe0ff */
[----:B------:R-:W-:-:S04]  /*2ef0*/  IMAD.U32 R0, RZ, RZ, UR4 ;  /* 0x00000004ff007e24 */ /* 0x000fc8000f8e00ff */
[----:B------:R-:W-:Y:S01]  /*2f00*/  @!P0 STS [UR4+0x34], R5 ;  /* 0x00003405ff008988 */ /* 0x000fe20008000804 */
[----:B------:R-:W-:Y:S06]  /*2f10*/  BAR.SYNC.DEFER_BLOCKING 0x0 ;  /* 0x0000000000007b1d */ /* 0x000fec0000010000 */
[----:B------:R-:W1:Y:S02]  /*2f20*/  LDS R2, [R0+0x34] ;  /* 0x0000340000027984 */ /* 0x000e640000000800 */
[----:B-1----:R-:W-:-:S13]  /*2f30*/  ISETP.GT.AND P1, PT, R2, RZ, PT ;  /* 0x000000ff0200720c */ /* 0x002fda0003f24270 */
[----:B------:R-:W-:Y:S05]  /*2f40*/  @P1 BRA `(.L_x_99) ;  /* 0xffffffe000881947 */ /* 0x000fea000383ffff */
.L_x_28:
[----:B------:R-:W-:Y:S05]  /*2f50*/  BSYNC.RECONVERGENT B2 ;  /* 0x0000000000027941 */ /* 0x000fea0003800200 */
.L_x_27:
[----:B------:R-:W2:Y:S01]  /*2f60*/  LDC R13, c[0x0][0x388] ;  /* 0x0000e200ff0d7b82 */ /* 0x000ea20000000800 */
[----:B------:R-:W-:Y:S01]  /*2f70*/  BSSY.RECONVERGENT B0, `(.L_x_100) ;  /* 0x000000c000007945 */ /* 0x000fe20003800200 */
[----:B--2---:R-:W-:-:S13]  /*2f80*/  ISETP.GE.AND P1, PT, R4, R13, PT ;  /* 0x0000000d0400720c */ /* 0x004fda0003f26270 */
[----:B------:R-:W-:Y:S05]  /*2f90*/  @P1 BRA `(.L_x_101) ;  /* 0x0000000000241947 */ /* 0x000fea0003800000 */
[----:B0-----:R-:W0:Y:S01]  /*2fa0*/  LDC.64 R10, c[0x0][0x380] ;  /* 0x0000e000ff0a7b82 */ /* 0x001e220000000a00 */
[----:B-1----:R-:W-:-:S07]  /*2fb0*/  MOV R5, R4 ;  /* 0x0000000400057202 */ /* 0x002fce0000000f00 */
.L_x_102:
[----:B--2---:R-:W-:-:S06]  /*2fc0*/  IMAD.WIDE R8, R5, 0x4, R18 ;  /* 0x0000000405087825 */ /* 0x004fcc00078e0212 */
[----:B------:R-:W2:Y:S01]  /*2fd0*/  LDG.E R9, desc[UR8][R8.64] ;  /* 0x0000000808097981 */ /* 0x000ea2000c1e1900 */
[----:B0-----:R-:W-:Y:S01]  /*2fe0*/  IMAD.WIDE R6, R5, 0x4, R10 ;  /* 0x0000000405067825 */ /* 0x001fe200078e020a */
[----:B------:R-:W-:-:S04]  /*2ff0*/  IADD3 R5, PT, PT, R3, R5, RZ ;  /* 0x0000000503057210 */ /* 0x000fc80007ffe0ff */
[----:B------:R-:W-:Y:S01]  /*3000*/  ISETP.GE.AND P1, PT, R5, R13, PT ;  /* 0x0000000d0500720c */ /* 0x000fe20003f26270 */
[----:B--2---:R2:W-:-:S12]  /*3010*/  REDG.E.ADD.F32.FTZ.RN.STRONG.GPU desc[UR8][R6.64], R9 ;  /* 0x00000009060079a6 */ /* 0x0045d8000c12f308 */
[----:B------:R-:W-:Y:S05]  /*3020*/  @!P1 BRA `(.L_x_102) ;  /* 0xfffffffc00e49947 */ /* 0x000fea000383ffff */
.L_x_101:
[----:B------:R-:W-:Y:S05]  /*3030*/  BSYNC.RECONVERGENT B0 ;  /* 0x0000000000007941 */ /* 0x000fea0003800200 */
.L_x_100:
[----:B------:R-:W-:Y:S04]  /*3040*/  BSSY.RECONVERGENT B0, `(.L_x_103) ;  /* 0x0000007000007945 */ /* 0x000fe80003800200 */
[----:B------:R-:W-:Y:S05]  /*3050*/  @P0 BRA `(.L_x_104) ;  /* 0x0000000000140947 */ /* 0x000fea0003800000 */
[----:B--2---:R-:W0:Y:S01]  /*3060*/  LDC.64 R6, c[0x0][0x3d8] ;  /* 0x0000f600ff067b82 */ /* 0x004e220000000a00 */
[----:B-1----:R-:W-:-:S05]  /*3070*/  HFMA2 R5, -RZ, RZ, 0, 5.9604644775390625e-08 ;  /* 0x00000001ff057431 */ /* 0x002fca00000001ff */
[----:B0-----:R-:W2:Y:S02]  /*3080*/  ATOMG.E.ADD.STRONG.GPU PT, R8, desc[UR8][R6.64], R5 ;  /* 0x80000005060879a8 */ /* 0x001ea400081ef108 */
[----:B--2---:R-:W-:-:S05]  /*3090*/  MOV R9, R8 ;  /* 0x0000000800097202 */ /* 0x004fca0000000f00 */
[----:B------:R3:W-:Y:S02]  /*30a0*/  STS.64 [R0+0x20], R8 ;  /* 0x0000200800007388 */ /* 0x0007e40000000a00 */
.L_x_104:
[----:B------:R-:W-:Y:S05]  /*30b0*/  BSYNC.RECONVERGENT B0 ;  /* 0x0000000000007941 */ /* 0x000fea0003800200 */
.L_x_103:
[----:B------:R-:W-:Y:S06]  /*30c0*/  BAR.SYNC.DEFER_BLOCKING 0x0 ;  /* 0x0000000000007b1d */ /* 0x000fec0000010000 */
[----:B01-3--:R-:W0:Y:S02]  /*30d0*/  LDS R0, [R0+0x24] ;  /* 0x0000240000007984 */ /* 0x00be240000000800 */
[----:B0-----:R-:W-:-:S13]  /*30e0*/  ISETP.GE.AND P0, PT, R0, R13, PT ;  /* 0x0000000d0000720c */ /* 0x001fda0003f06270 */
[----:B------:R-:W-:Y:S05]  /*30f0*/  @!P0 BRA `(.L_x_105) ;  /* 0xffffffd000a88947 */ /* 0x000fea000383ffff */
[----:B------:R-:W-:Y:S05]  /*3100*/  EXIT ;  /* 0x000000000000794d */ /* 0x000fea0003800000 */
        .weak           $__internal_0_$__cuda_sm3x_div_rn_noftz_f32_slowpath
        .type           $__internal_0_$__cuda_sm3x_div_rn_noftz_f32_slowpath,@function
        .size           $__internal_0_$__cuda_sm3x_div_rn_noftz_f32_slowpath,(.L_x_118 - $__internal_0_$__cuda_sm3x_div_rn_noftz_f32_slowpath)
$__internal_0_$__cuda_sm3x_div_rn_noftz_f32_slowpath:
[----:B------:R-:W-:Y:S01]  /*3110*/  SHF.R.U32.HI R27, RZ, 0x17, R31 ;  /* 0x00000017ff1b7819 */ /* 0x000fe2000001161f */
[----:B------:R-:W-:Y:S01]  /*3120*/  BSSY.RECONVERGENT B3, `(.L_x_106) ;  /* 0x0000063000037945 */ /* 0x000fe20003800200 */
[----:B------:R-:W-:Y:S02]  /*3130*/  SHF.R.U32.HI R30, RZ, 0x17, R0 ;  /* 0x00000017ff1e7819 */ /* 0x000fe40000011600 */
[----:B------:R-:W-:Y:S02]  /*3140*/  LOP3.LUT R27, R27, 0xff, RZ, 0xc0, !PT ;  /* 0x000000ff1b1b7812 */ /* 0x000fe400078ec0ff */
[----:B------:R-:W-:Y:S02]  /*3150*/  LOP3.LUT R30, R30, 0xff, RZ, 0xc0, !PT ;  /* 0x000000ff1e1e7812 */ /* 0x000fe400078ec0ff */
[----:B------:R-:W-:Y:S02]  /*3160*/  IADD3 R2, PT, PT, R27, -0x1, RZ ;  /* 0xffffffff1b027810 */ /* 0x000fe40007ffe0ff */
[----:B------:R-:W-:-:S02]  /*3170*/  IADD3 R29, PT, PT, R30, -0x1, RZ ;  /* 0xffffffff1e1d7810 */ /* 0x000fc40007ffe0ff */
[----:B------:R-:W-:Y:S02]  /*3180*/  ISETP.GT.U32.AND P0, PT, R2, 0xfd, PT ;  /* 0x000000fd0200780c */ /* 0x000fe40003f04070 */
[----:B------:R-:W-:Y:S02]  /*3190*/  MOV R33, R0 ;  /* 0x0000000000217202 */ /* 0x000fe40000000f00 */
[----:B------:R-:W-:-:S13]  /*31a0*/  ISETP.GT.U32.OR P0, PT, R29, 0xfd, P0 ;  /* 0x000000fd1d00780c */ /* 0x000fda0000704470 */
[----:B------:R-:W-:Y:S01]  /*31b0*/  @!P0 MOV R28, RZ ;  /* 0x000000ff001c8202 */ /* 0x000fe20000000f00 */
[----:B------:R-:W-:Y:S06]  /*31c0*/  @!P0 BRA `(.L_x_107) ;  /* 0x00000000005c8947 */ /* 0x000fec0003800000 */
[----:B------:R-:W-:Y:S02]  /*31d0*/  FSETP.GTU.FTZ.AND P0, PT, |R0|, +INF , PT ;  /* 0x7f8000000000780b */ /* 0x000fe40003f1c200 */
[----:B------:R-:W-:-:S04]  /*31e0*/  FSETP.GTU.FTZ.AND P1, PT, |R31|, +INF , PT ;  /* 0x7f8000001f00780b */ /* 0x000fc80003f3c200 */
[----:B------:R-:W-:-:S13]  /*31f0*/  PLOP3.LUT P0, PT, P0, P1, PT, 0xf8, 0x8f ;  /* 0x00000000008f781c */ /* 0x000fda0000703f70 */
[----:B------:R-:W-:Y:S05]  /*3200*/  @P0 BRA `(.L_x_108) ;  /* 0x00000004004c0947 */ /* 0x000fea0003800000 */
[----:B------:R-:W-:-:S13]  /*3210*/  LOP3.LUT P0, RZ, R31, 0x7fffffff, R33, 0xc8, !PT ;  /* 0x7fffffff1fff7812 */ /* 0x000fda000780c821 */
[----:B------:R-:W-:Y:S05]  /*3220*/  @!P0 BRA `(.L_x_109) ;  /* 0x00000004003c8947 */ /* 0x000fea0003800000 */
[C---:B------:R-:W-:Y:S02]  /*3230*/  FSETP.NEU.FTZ.AND P3, PT, |R0|.reuse, +INF , PT ;  /* 0x7f8000000000780b */ /* 0x040fe40003f7d200 */
[----:B------:R-:W-:Y:S02]  /*3240*/  FSETP.NEU.FTZ.AND P1, PT, |R31|, +INF , PT ;  /* 0x7f8000001f00780b */ /* 0x000fe40003f3d200 */
[----:B------:R-:W-:-:S11]  /*3250*/  FSETP.NEU.FTZ.AND P0, PT, |R0|, +INF , PT ;  /* 0x7f8000000000780b */ /* 0x000fd60003f1d200 */
[----:B------:R-:W-:Y:S05]  /*3260*/  @!P1 BRA !P3, `(.L_x_109) ;  /* 0x00000004002c9947 */ /* 0x000fea0005800000 */
[----:B------:R-:W-:-:S04]  /*3270*/  LOP3.LUT P3, RZ, R33, 0x7fffffff, RZ, 0xc0, !PT ;  /* 0x7fffffff21ff7812 */ /* 0x000fc8000786c0ff */
[----:B------:R-:W-:-:S13]  /*3280*/  PLOP3.LUT P1, PT, P1, P3, PT, 0x2f, 0xf2 ;  /* 0x0000000000f2781c */ /* 0x000fda0000f26577 */
[----:B------:R-:W-:Y:S05]  /*3290*/  @P1 BRA `(.L_x_110) ;  /* 0x0000000400181947 */ /* 0x000fea0003800000 */
[----:B------:R-:W-:-:S04]  /*32a0*/  LOP3.LUT P1, RZ, R31, 0x7fffffff, RZ, 0xc0, !PT ;  /* 0x7fffffff1fff7812 */ /* 0x000fc8000782c0ff */
[----:B------:R-:W-:-:S13]  /*32b0*/  PLOP3.LUT P0, PT, P0, P1, PT, 0x2f, 0xf2 ;  /* 0x0000000000f2781c */ /* 0x000fda0000702577 */
[----:B------:R-:W-:Y:S05]  /*32c0*/  @P0 BRA `(.L_x_111) ;  /* 0x0000000400000947 */ /* 0x000fea0003800000 */
[----:B------:R-:W-:Y:S02]  /*32d0*/  ISETP.GE.AND P0, PT, R29, RZ, PT ;  /* 0x000000ff1d00720c */ /* 0x000fe40003f06270 */
[----:B------:R-:W-:-:S11]  /*32e0*/  ISETP.GE.AND P1, PT, R2, RZ, PT ;  /* 0x000000ff0200720c */ /* 0x000fd60003f26270 */
[----:B------:R-:W-:Y:S01]  /*32f0*/  @P0 MOV R28, RZ ;  /* 0x000000ff001c0202 */ /* 0x000fe20000000f00 */
[----:B------:R-:W-:Y:S01]  /*3300*/  @!P0 FFMA R33, R0, 1.84467440737095516160e+19, RZ ;  /* 0x5f80000000218823 */ /* 0x000fe200000000ff */
[----:B------:R-:W-:Y:S01]  /*3310*/  @!P0 MOV R28, 0xffffffc0 ;  /* 0xffffffc0001c8802 */ /* 0x000fe20000000f00 */
[----:B------:R-:W-:-:S04]  /*3320*/  @!P1 FFMA R31, R31, 1.84467440737095516160e+19, RZ ;  /* 0x5f8000001f1f9823 */ /* 0x000fc800000000ff */
[----:B------:R-:W-:-:S07]  /*3330*/  @!P1 VIADD R28, R28, 0x40 ;  /* 0x000000401c1c9836 */ /* 0x000fce0000000000 */
.L_x_107:
[----:B------:R-:W-:Y:S01]  /*3340*/  LEA R34, R27, 0xc0800000, 0x17 ;  /* 0xc08000001b227811 */ /* 0x000fe200078eb8ff */
[----:B------:R-:W-:Y:S01]  /*3350*/  BSSY.RECONVERGENT B4, `(.L_x_112) ;  /* 0x0000036000047945 */ /* 0x000fe20003800200 */
[----:B------:R-:W-:Y:S02]  /*3360*/  IADD3 R30, PT, PT, R30, -0x7f, RZ ;  /* 0xffffff811e1e7810 */ /* 0x000fe40007ffe0ff */
[----:B------:R-:W-:-:S04]  /*3370*/  IADD3 R34, PT, PT, -R34, R31, RZ ;  /* 0x0000001f22227210 */ /* 0x000fc80007ffe1ff */
[----:B------:R-:W0:Y:S01]  /*3380*/  MUFU.RCP R2, R34 ;  /* 0x0000002200027308 */ /* 0x000e220000001000 */
[----:B------:R-:W-:-:S04]  /*3390*/  FADD.FTZ R31, -R34, -RZ ;  /* 0x800000ff221f7221 */ /* 0x000fc80000010100 */
[----:B0-----:R-:W-:-:S04]  /*33a0*/  FFMA R29, R2, R31, 1 ;  /* 0x3f800000021d7423 */ /* 0x001fc8000000001f */
[----:B------:R-:W-:Y:S01]  /*33b0*/  FFMA R29, R2, R29, R2 ;  /* 0x0000001d021d7223 */ /* 0x000fe20000000002 */
[----:B------:R-:W-:-:S04]  /*33c0*/  IMAD R2, R30, -0x800000, R33 ;  /* 0xff8000001e027824 */ /* 0x000fc800078e0221 */
[----:B------:R-:W-:-:S04]  /*33d0*/  FFMA R32, R2, R29, RZ ;  /* 0x0000001d02207223 */ /* 0x000fc800000000ff */
[----:B------:R-:W-:-:S04]  /*33e0*/  FFMA R33, R31, R32, R2 ;  /* 0x000000201f217223 */ /* 0x000fc80000000002 */
[----:B------:R-:W-:Y:S01]  /*33f0*/  FFMA R32, R29, R33, R32 ;  /* 0x000000211d207223 */ /* 0x000fe20000000020 */
[----:B------:R-:W-:-:S03]  /*3400*/  IADD3 R33, PT, PT, R30, 0x7f, -R27 ;  /* 0x0000007f1e217810 */ /* 0x000fc60007ffe81b */
[----:B------:R-:W-:Y:S01]  /*3410*/  FFMA R31, R31, R32, R2 ;  /* 0x000000201f1f7223 */ /* 0x000fe20000000002 */
[----:B------:R-:W-:-:S03]  /*3420*/  IADD3 R33, PT, PT, R33, R28, RZ ;  /* 0x0000001c21217210 */ /* 0x000fc60007ffe0ff */
[----:B------:R-:W-:-:S05]  /*3430*/  FFMA R2, R29, R31, R32 ;  /* 0x0000001f1d027223 */ /* 0x000fca0000000020 */
[----:B------:R-:W-:-:S04]  /*3440*/  SHF.R.U32.HI R27, RZ, 0x17, R2 ;  /* 0x00000017ff1b7819 */ /* 0x000fc80000011602 */
[----:B------:R-:W-:-:S04]  /*3450*/  LOP3.LUT R28, R27, 0xff, RZ, 0xc0, !PT ;  /* 0x000000ff1b1c7812 */ /* 0x000fc800078ec0ff */
[----:B------:R-:W-:-:S04]  /*3460*/  IADD3 R27, PT, PT, R28, R33, RZ ;  /* 0x000000211c1b7210 */ /* 0x000fc80007ffe0ff */
[----:B------:R-:W-:-:S04]  /*3470*/  IADD3 R28, PT, PT, R27, -0x1, RZ ;  /* 0xffffffff1b1c7810 */ /* 0x000fc80007ffe0ff */
[----:B------:R-:W-:-:S13]  /*3480*/  ISETP.GE.U32.AND P0, PT, R28, 0xfe, PT ;  /* 0x000000fe1c00780c */ /* 0x000fda0003f06070 */
[----:B------:R-:W-:Y:S05]  /*3490*/  @!P0 BRA `(.L_x_113) ;  /* 0x0000000000808947 */ /* 0x000fea0003800000 */
[----:B------:R-:W-:-:S13]  /*34a0*/  ISETP.GT.AND P0, PT, R27, 0xfe, PT ;  /* 0x000000fe1b00780c */ /* 0x000fda0003f04270 */
[----:B------:R-:W-:Y:S05]  /*34b0*/  @P0 BRA `(.L_x_114) ;  /* 0x00000000006c0947 */ /* 0x000fea0003800000 */
[----:B------:R-:W-:-:S13]  /*34c0*/  ISETP.GE.AND P0, PT, R27, 0x1, PT ;  /* 0x000000011b00780c */ /* 0x000fda0003f06270 */
[----:B------:R-:W-:Y:S05]  /*34d0*/  @P0 BRA `(.L_x_115) ;  /* 0x0000000000740947 */ /* 0x000fea0003800000 */
[----:B------:R-:W-:Y:S02]  /*34e0*/  ISETP.GE.AND P0, PT, R27, -0x18, PT ;  /* 0xffffffe81b00780c */ /* 0x000fe40003f06270 */
[----:B------:R-:W-:-:S11]  /*34f0*/  LOP3.LUT R2, R2, 0x80000000, RZ, 0xc0, !PT ;  /* 0x8000000002027812 */ /* 0x000fd600078ec0ff */
[----:B------:R-:W-:Y:S05]  /*3500*/  @!P0 BRA `(.L_x_115) ;  /* 0x0000000000688947 */ /* 0x000fea0003800000 */
[CCC-:B------:R-:W-:Y:S01]  /*3510*/  FFMA.RZ R28, R29.reuse, R31.reuse, R32.reuse ;  /* 0x0000001f1d1c7223 */ /* 0x1c0fe2000000c020 */
[CCC-:B------:R-:W-:Y:S01]  /*3520*/  FFMA.RP R30, R29.reuse, R31.reuse, R32.reuse ;  /* 0x0000001f1d1e7223 */ /* 0x1c0fe20000008020 */
[----:B------:R-:W-:Y:S01]  /*3530*/  FFMA.RM R31, R29, R31, R32 ;  /* 0x0000001f1d1f7223 */ /* 0x000fe20000004020 */
[C---:B------:R-:W-:Y:S02]  /*3540*/  IADD3 R29, PT, PT, R27.reuse, 0x20, RZ ;  /* 0x000000201b1d7810 */ /* 0x040fe40007ffe0ff */
[----:B------:R-:W-:Y:S02]  /*3550*/  LOP3.LUT R28, R28, 0x7fffff, RZ, 0xc0, !PT ;  /* 0x007fffff1c1c7812 */ /* 0x000fe400078ec0ff */
[C---:B------:R-:W-:Y:S02]  /*3560*/  ISETP.NE.AND P3, PT, R27.reuse, RZ, PT ;  /* 0x000000ff1b00720c */ /* 0x040fe40003f65270 */
[----:B------:R-:W-:Y:S02]  /*3570*/  LOP3.LUT R28, R28, 0x800000, RZ, 0xfc, !PT ;  /* 0x008000001c1c7812 */ /* 0x000fe400078efcff */
[----:B------:R-:W-:-:S02]  /*3580*/  ISETP.NE.AND P1, PT, R27, RZ, PT ;  /* 0x000000ff1b00720c */ /* 0x000fc40003f25270 */
[----:B------:R-:W-:Y:S02]  /*3590*/  IADD3 R27, PT, PT, -R27, RZ, RZ ;  /* 0x000000ff1b1b7210 */ /* 0x000fe40007ffe1ff */
[----:B------:R-:W-:Y:S02]  /*35a0*/  SHF.L.U32 R29, R28, R29, RZ ;  /* 0x0000001d1c1d7219 */ /* 0x000fe400000006ff */
[----:B------:R-:W-:Y:S02]  /*35b0*/  FSETP.NEU.FTZ.AND P0, PT, R30, R31, PT ;  /* 0x0000001f1e00720b */ /* 0x000fe40003f1d000 */
[----:B------:R-:W-:Y:S02]  /*35c0*/  SEL R27, R27, RZ, P3 ;  /* 0x000000ff1b1b7207 */ /* 0x000fe40001800000 */
[----:B------:R-:W-:Y:S02]  /*35d0*/  ISETP.NE.AND P1, PT, R29, RZ, P1 ;  /* 0x000000ff1d00720c */ /* 0x000fe40000f25270 */
[----:B------:R-:W-:-:S02]  /*35e0*/  SHF.R.U32.HI R30, RZ, R27, R28 ;  /* 0x0000001bff1e7219 */ /* 0x000fc4000001161c */
[----:B------:R-:W-:Y:S02]  /*35f0*/  PLOP3.LUT P0, PT, P0, P1, PT, 0xf8, 0x8f ;  /* 0x00000000008f781c */ /* 0x000fe40000703f70 */
[----:B------:R-:W-:Y:S02]  /*3600*/  SHF.R.U32.HI R28, RZ, 0x1, R30 ;  /* 0x00000001ff1c7819 */ /* 0x000fe4000001161e */
[----:B------:R-:W-:-:S04]  /*3610*/  SEL R27, RZ, 0x1, !P0 ;  /* 0x00000001ff1b7807 */ /* 0x000fc80004000000 */
[----:B------:R-:W-:-:S04]  /*3620*/  LOP3.LUT R27, R27, 0x1, R28, 0xf8, !PT ;  /* 0x000000011b1b7812 */ /* 0x000fc800078ef81c */
[----:B------:R-:W-:-:S04]  /*3630*/  LOP3.LUT R27, R27, R30, RZ, 0xc0, !PT ;  /* 0x0000001e1b1b7212 */ /* 0x000fc800078ec0ff */
[----:B------:R-:W-:-:S04]  /*3640*/  IADD3 R27, PT, PT, R28, R27, RZ ;  /* 0x0000001b1c1b7210 */ /* 0x000fc80007ffe0ff */
[----:B------:R-:W-:Y:S01]  /*3650*/  LOP3.LUT R2, R27, R2, RZ, 0xfc, !PT ;  /* 0x000000021b027212 */ /* 0x000fe200078efcff */
[----:B------:R-:W-:Y:S06]  /*3660*/  BRA `(.L_x_115) ;  /* 0x0000000000107947 */ /* 0x000fec0003800000 */
.L_x_114:
[----:B------:R-:W-:-:S04]  /*3670*/  LOP3.LUT R2, R2, 0x80000000, RZ, 0xc0, !PT ;  /* 0x8000000002027812 */ /* 0x000fc800078ec0ff */
[----:B------:R-:W-:Y:S01]  /*3680*/  LOP3.LUT R2, R2, 0x7f800000, RZ, 0xfc, !PT ;  /* 0x7f80000002027812 */ /* 0x000fe200078efcff */
[----:B------:R-:W-:Y:S06]  /*3690*/  BRA `(.L_x_115) ;  /* 0x0000000000047947 */ /* 0x000fec0003800000 */
.L_x_113:
[----:B------:R-:W-:-:S07]  /*36a0*/  LEA R2, R33, R2, 0x17 ;  /* 0x0000000221027211 */ /* 0x000fce00078eb8ff */
.L_x_115:
[----:B------:R-:W-:Y:S05]  /*36b0*/  BSYNC.RECONVERGENT B4 ;  /* 0x0000000000047941 */ /* 0x000fea0003800200 */
.L_x_112:
[----:B------:R-:W-:Y:S05]  /*36c0*/  BRA `(.L_x_116) ;  /* 0x0000000000207947 */ /* 0x000fea0003800000 */
.L_x_111:
[----:B------:R-:W-:-:S04]  /*36d0*/  LOP3.LUT R31, R31, 0x80000000, R33, 0x48, !PT ;  /* 0x800000001f1f7812 */ /* 0x000fc800078e4821 */
[----:B------:R-:W-:Y:S01]  /*36e0*/  LOP3.LUT R2, R31, 0x7f800000, RZ, 0xfc, !PT ;  /* 0x7f8000001f027812 */ /* 0x000fe200078efcff */
[----:B------:R-:W-:Y:S06]  /*36f0*/  BRA `(.L_x_116) ;  /* 0x0000000000147947 */ /* 0x000fec0003800000 */
.L_x_110:
[----:B------:R-:W-:Y:S01]  /*3700*/  LOP3.LUT R2, R31, 0x80000000, R33, 0x48, !PT ;  /* 0x800000001f027812 */ /* 0x000fe200078e4821 */
[----:B------:R-:W-:Y:S06]  /*3710*/  BRA `(.L_x_116) ;  /* 0x00000000000c7947 */ /* 0x000fec0003800000 */
.L_x_109:
[----:B------:R-:W0:Y:S01]  /*3720*/  MUFU.RSQ R2, -QNAN ;  /* 0xffc0000000027908 */ /* 0x000e220000001400 */
[----:B------:R-:W-:Y:S05]  /*3730*/  BRA `(.L_x_116) ;  /* 0x0000000000047947 */ /* 0x000fea0003800000 */
.L_x_108:
[----:B------:R-:W-:-:S07]  /*3740*/  FADD.FTZ R2, R0, R31 ;  /* 0x0000001f00027221 */ /* 0x000fce0000010000 */
.L_x_116:
[----:B------:R-:W-:Y:S05]  /*3750*/  BSYNC.RECONVERGENT B3 ;  /* 0x0000000000037941 */ /* 0x000fea0003800200 */
.L_x_106:
[----:B------:R-:W-:-:S04]  /*3760*/  HFMA2 R27, -RZ, RZ, 0, 0 ;  /* 0x00000000ff1b7431 */ /* 0x000fc800000001ff */
[----:B0-----:R-:W-:Y:S05]  /*3770*/  RET.REL.NODEC R26 `(_Z29betweenness_centrality_kernelPfiiPKiS1_PiS2_S2_S2_PyS2_S_S2_) ;  /* 0xffffffc81a207950 */ /* 0x001fea0003c3ffff */
.L_x_117:
[----:B------:R-:W-:-:S00]  /*3780*/  BRA `(.L_x_117) ;  /* 0xfffffffc00fc7947 */ /* 0x000fc0000383ffff */
[----:B------:R-:W-:-:S00]  /*3790*/  NOP ;  /* 0x0000000000007918 */ /* 0x000fc00000000000 */
        /* <DEDUP_REMOVED lines=14> */
.L_x_118:


//--------------------- .nv.shared._Z29betweenness_centrality_kernelPfiiPKiS1_PiS2_S2_S2_PyS2_S_S2_ --------------------------
	.section	.nv.shared._Z29betweenness_centrality_kernelPfiiPKiS1_PiS2_S2_S2_PyS2_S_S2_,"aw",@nobits
	.sectionflags	@""
	.align	8
.nv.shared._Z29betweenness_centrality_kernelPfiiPKiS1_PiS2_S2_S2_PyS2_S_S2_:
	.zero		1088


//--------------------- .nv.shared.reserved.0     --------------------------
	.section	.nv.shared.reserved.0,"aw",@nobits
	.weak		__nv_reservedSMEM_offset_0_alias
	.size		__nv_reservedSMEM_offset_0_alias, 0, 64
	.other		__nv_reservedSMEM_offset_0_alias,@"STO_CUDA_RESERVED_SHARED STV_DEFAULT"
__nv_reservedSMEM_offset_0_alias:
	.zero		0
	.zero		64


//--------------------- .nv.constant0._Z29betweenness_centrality_kernelPfiiPKiS1_PiS2_S2_S2_PyS2_S_S2_ --------------------------
	.section	.nv.constant0._Z29betweenness_centrality_kernelPfiiPKiS1_PiS2_S2_S2_PyS2_S_S2_,"a",@progbits
	.sectionflags	@""
	.align	4
.nv.constant0._Z29betweenness_centrality_kernelPfiiPKiS1_PiS2_S2_S2_PyS2_S_S2_:
	.zero		992


//--------------------- SYMBOLS --------------------------

	.type		.nv.reservedSmem.offset0,@object
	.size		.nv.reservedSmem.offset0,0x4
	.type		.nv.reservedSmem.cap,@object
	.size		.nv.reservedSmem.cap,0x4
